//
// Generated by NVIDIA NVVM Compiler
//
// Compiler Build ID: CL-36424714
// Cuda compilation tools, release 13.0, V13.0.88
// Based on NVVM 20.0.0
//

.version 9.0
.target sm_100
.address_size 64

	// .globl	_Z26gemm_tensorcore_large_tilePK6__halfS1_Pfi
.extern .shared .align 16 .b8 shared_mem[];

.visible .entry _Z26gemm_tensorcore_large_tilePK6__halfS1_Pfi(
	.param .u64 .ptr .align 1 _Z26gemm_tensorcore_large_tilePK6__halfS1_Pfi_param_0,
	.param .u64 .ptr .align 1 _Z26gemm_tensorcore_large_tilePK6__halfS1_Pfi_param_1,
	.param .u64 .ptr .align 1 _Z26gemm_tensorcore_large_tilePK6__halfS1_Pfi_param_2,
	.param .u32 _Z26gemm_tensorcore_large_tilePK6__halfS1_Pfi_param_3
)
{
	.reg .pred 	%p<29>;
	.reg .b16 	%rs<34>;
	.reg .b32 	%r<348>;
	.reg .b32 	%f<110>;
	.reg .b64 	%rd<34>;

	ld.param.u64 	%rd4, [_Z26gemm_tensorcore_large_tilePK6__halfS1_Pfi_param_0];
	ld.param.u64 	%rd5, [_Z26gemm_tensorcore_large_tilePK6__halfS1_Pfi_param_1];
	ld.param.u64 	%rd3, [_Z26gemm_tensorcore_large_tilePK6__halfS1_Pfi_param_2];
	ld.param.u32 	%r77, [_Z26gemm_tensorcore_large_tilePK6__halfS1_Pfi_param_3];
	cvta.to.global.u64 	%rd1, %rd4;
	cvta.to.global.u64 	%rd2, %rd5;
	mov.u32 	%r78, %ctaid.y;
	mov.u32 	%r79, %ctaid.x;
	mov.u32 	%r1, %tid.x;
	shr.u32 	%r2, %r1, 8;
	shl.b32 	%r3, %r78, 7;
	shl.b32 	%r80, %r2, 4;
	or.b32  	%r4, %r80, %r3;
	shl.b32 	%r5, %r79, 7;
	shr.u32 	%r81, %r1, 1;
	and.b32  	%r6, %r81, 112;
	or.b32  	%r7, %r6, %r5;
	setp.lt.s32 	%p1, %r77, 1;
	mov.f32 	%f102, 0f00000000;
	mov.f32 	%f103, %f102;
	mov.f32 	%f104, %f102;
	mov.f32 	%f105, %f102;
	mov.f32 	%f106, %f102;
	mov.f32 	%f107, %f102;
	mov.f32 	%f108, %f102;
	mov.f32 	%f109, %f102;
	@%p1 bra 	$L__BB0_45;
	mov.u32 	%r8, %ntid.x;
	add.s32 	%r9, %r1, %r8;
	cvt.u16.u32 	%rs8, %r9;
	xor.b16  	%rs9, %rs8, 32767;
	cvt.u16.u32 	%rs10, %r8;
	div.u16 	%rs11, %rs9, %rs10;
	shl.b32 	%r83, %r2, 12;
	mov.u32 	%r84, shared_mem;
	add.s32 	%r10, %r84, %r83;
	and.b16  	%rs1, %rs11, 3;
	and.b32  	%r11, %r1, 127;
	shr.u32 	%r85, %r1, 7;
	add.s32 	%r12, %r85, %r3;
	shl.b32 	%r86, %r1, 1;
	add.s32 	%r13, %r84, %r86;
	mul.lo.s32 	%r14, %r12, %r77;
	and.b32  	%r15, %r9, 127;
	shr.u32 	%r87, %r9, 7;
	add.s32 	%r16, %r87, %r3;
	shl.b32 	%r88, %r9, 1;
	and.b32  	%r89, %r88, 8190;
	add.s32 	%r17, %r84, %r89;
	mul.lo.s32 	%r18, %r16, %r77;
	add.s32 	%r19, %r9, %r8;
	and.b32  	%r20, %r19, 127;
	shr.u32 	%r90, %r19, 7;
	add.s32 	%r21, %r90, %r3;
	shl.b32 	%r91, %r19, 1;
	and.b32  	%r92, %r91, 16382;
	add.s32 	%r22, %r84, %r92;
	mul.lo.s32 	%r23, %r21, %r77;
	add.s32 	%r24, %r19, %r8;
	shl.b32 	%r93, %r6, 1;
	add.s32 	%r94, %r84, %r93;
	add.s32 	%r25, %r94, 32768;
	add.s32 	%r26, %r10, 32;
	add.s32 	%r27, %r94, 36864;
	add.s32 	%r28, %r10, 64;
	add.s32 	%r29, %r94, 40960;
	add.s32 	%r30, %r10, 96;
	add.s32 	%r31, %r94, 45056;
	add.s32 	%r32, %r10, 128;
	shl.b32 	%r33, %r8, 2;
	mov.b32 	%r342, 0;
	mov.f32 	%f102, 0f00000000;
$L__BB0_2:
	setp.eq.s16 	%p2, %rs1, 2;
	mov.u32 	%r343, %r1;
	@%p2 bra 	$L__BB0_14;
	setp.lt.u32 	%p3, %r12, %r77;
	add.s32 	%r35, %r11, %r342;
	setp.lt.s32 	%p4, %r35, %r77;
	and.pred  	%p5, %p3, %p4;
	@%p5 bra 	$L__BB0_5;
	mov.f32 	%f27, 0f00000000;
	// begin inline asm
	{  cvt.rn.f16.f32 %rs32, %f27;}

	// end inline asm
	bra.uni 	$L__BB0_6;
$L__BB0_5:
	add.s32 	%r96, %r14, %r35;
	mul.wide.u32 	%rd6, %r96, 2;
	add.s64 	%rd7, %rd1, %rd6;
	ld.global.u16 	%rs32, [%rd7];
$L__BB0_6:
	setp.eq.s16 	%p6, %rs1, 3;
	st.shared.u16 	[%r13], %rs32;
	mov.u32 	%r343, %r9;
	@%p6 bra 	$L__BB0_14;
	setp.lt.u32 	%p7, %r16, %r77;
	add.s32 	%r36, %r15, %r342;
	setp.lt.s32 	%p8, %r36, %r77;
	and.pred  	%p9, %p7, %p8;
	@%p9 bra 	$L__BB0_9;
	mov.f32 	%f28, 0f00000000;
	// begin inline asm
	{  cvt.rn.f16.f32 %rs33, %f28;}

	// end inline asm
	bra.uni 	$L__BB0_10;
$L__BB0_9:
	add.s32 	%r98, %r18, %r36;
	mul.wide.u32 	%rd8, %r98, 2;
	add.s64 	%rd9, %rd1, %rd8;
	ld.global.u16 	%rs33, [%rd9];
$L__BB0_10:
	setp.eq.s16 	%p10, %rs1, 0;
	st.shared.u16 	[%r17], %rs33;
	mov.u32 	%r343, %r19;
	@%p10 bra 	$L__BB0_14;
	setp.lt.u32 	%p11, %r21, %r77;
	add.s32 	%r37, %r20, %r342;
	setp.lt.s32 	%p12, %r37, %r77;
	and.pred  	%p13, %p11, %p12;
	@%p13 bra 	$L__BB0_13;
	mov.f32 	%f29, 0f00000000;
	// begin inline asm
	{  cvt.rn.f16.f32 %rs14, %f29;}

	// end inline asm
	st.shared.u16 	[%r22], %rs14;
	mov.u32 	%r343, %r24;
	bra.uni 	$L__BB0_14;
$L__BB0_13:
	add.s32 	%r100, %r23, %r37;
	mul.wide.u32 	%rd10, %r100, 2;
	add.s64 	%rd11, %rd1, %rd10;
	ld.global.u16 	%rs15, [%rd11];
	st.shared.u16 	[%r22], %rs15;
	mov.u32 	%r343, %r24;
$L__BB0_14:
	shl.b32 	%r101, %r8, 1;
	add.s32 	%r346, %r101, %r343;
	mad.lo.s32 	%r345, %r8, 3, %r343;
	add.s32 	%r344, %r8, %r343;
$L__BB0_15:
	shr.u32 	%r102, %r343, 7;
	and.b32  	%r46, %r102, 127;
	and.b32  	%r47, %r343, 127;
	setp.gt.u32 	%p14, %r343, 16383;
	@%p14 bra 	$L__BB0_19;
	add.s32 	%r48, %r46, %r3;
	add.s32 	%r49, %r47, %r342;
	max.s32 	%r115, %r48, %r49;
	setp.ge.s32 	%p16, %r115, %r77;
	@%p16 bra 	$L__BB0_18;
	and.b32  	%r121, %r343, 16256;
	or.b32  	%r122, %r121, %r47;
	shl.b32 	%r123, %r122, 1;
	mov.u32 	%r124, shared_mem;
	add.s32 	%r125, %r124, %r123;
	mad.lo.s32 	%r126, %r48, %r77, %r49;
	mul.wide.u32 	%rd14, %r126, 2;
	add.s64 	%rd15, %rd1, %rd14;
	ld.global.u16 	%rs19, [%rd15];
	st.shared.u16 	[%r125], %rs19;
	bra.uni 	$L__BB0_22;
$L__BB0_18:
	mov.f32 	%f31, 0f00000000;
	// begin inline asm
	{  cvt.rn.f16.f32 %rs18, %f31;}

	// end inline asm
	and.b32  	%r116, %r343, 16256;
	or.b32  	%r117, %r116, %r47;
	shl.b32 	%r118, %r117, 1;
	mov.u32 	%r119, shared_mem;
	add.s32 	%r120, %r119, %r118;
	st.shared.u16 	[%r120], %rs18;
	bra.uni 	$L__BB0_22;
$L__BB0_19:
	add.s32 	%r50, %r46, %r342;
	add.s32 	%r103, %r47, %r5;
	max.s32 	%r104, %r50, %r103;
	setp.ge.s32 	%p15, %r104, %r77;
	@%p15 bra 	$L__BB0_21;
	shl.b32 	%r109, %r343, 1;
	and.b32  	%r110, %r109, 32766;
	mov.u32 	%r111, shared_mem;
	add.s32 	%r112, %r111, %r110;
	mad.lo.s32 	%r113, %r50, %r77, %r103;
	mul.wide.u32 	%rd12, %r113, 2;
	add.s64 	%rd13, %rd2, %rd12;
	ld.global.u16 	%rs17, [%rd13];
	st.shared.u16 	[%r112+32768], %rs17;
	bra.uni 	$L__BB0_22;
$L__BB0_21:
	mov.f32 	%f30, 0f00000000;
	// begin inline asm
	{  cvt.rn.f16.f32 %rs16, %f30;}

	// end inline asm
	shl.b32 	%r105, %r343, 1;
	and.b32  	%r106, %r105, 32766;
	mov.u32 	%r107, shared_mem;
	add.s32 	%r108, %r107, %r106;
	st.shared.u16 	[%r108+32768], %rs16;
$L__BB0_22:
	shr.u32 	%r127, %r344, 7;
	and.b32  	%r52, %r127, 127;
	and.b32  	%r53, %r344, 127;
	setp.lt.u32 	%p17, %r344, 16384;
	@%p17 bra 	$L__BB0_26;
	add.s32 	%r54, %r52, %r342;
	add.s32 	%r128, %r53, %r5;
	max.s32 	%r129, %r54, %r128;
	setp.lt.s32 	%p18, %r129, %r77;
	@%p18 bra 	$L__BB0_25;
	mov.f32 	%f32, 0f00000000;
	// begin inline asm
	{  cvt.rn.f16.f32 %rs20, %f32;}

	// end inline asm
	shl.b32 	%r130, %r344, 1;
	and.b32  	%r131, %r130, 32766;
	mov.u32 	%r132, shared_mem;
	add.s32 	%r133, %r132, %r131;
	st.shared.u16 	[%r133+32768], %rs20;
	bra.uni 	$L__BB0_29;
$L__BB0_25:
	shl.b32 	%r134, %r344, 1;
	and.b32  	%r135, %r134, 32766;
	mov.u32 	%r136, shared_mem;
	add.s32 	%r137, %r136, %r135;
	mad.lo.s32 	%r138, %r54, %r77, %r128;
	mul.wide.u32 	%rd16, %r138, 2;
	add.s64 	%rd17, %rd2, %rd16;
	ld.global.u16 	%rs21, [%rd17];
	st.shared.u16 	[%r137+32768], %rs21;
	bra.uni 	$L__BB0_29;
$L__BB0_26:
	add.s32 	%r56, %r52, %r3;
	add.s32 	%r57, %r53, %r342;
	max.s32 	%r140, %r56, %r57;
	setp.lt.s32 	%p19, %r140, %r77;
	@%p19 bra 	$L__BB0_28;
	mov.f32 	%f33, 0f00000000;
	// begin inline asm
	{  cvt.rn.f16.f32 %rs22, %f33;}

	// end inline asm
	and.b32  	%r141, %r344, 16256;
	or.b32  	%r142, %r141, %r53;
	shl.b32 	%r143, %r142, 1;
	mov.u32 	%r144, shared_mem;
	add.s32 	%r145, %r144, %r143;
	st.shared.u16 	[%r145], %rs22;
	bra.uni 	$L__BB0_29;
$L__BB0_28:
	and.b32  	%r146, %r344, 16256;
	or.b32  	%r147, %r146, %r53;
	shl.b32 	%r148, %r147, 1;
	mov.u32 	%r149, shared_mem;
	add.s32 	%r150, %r149, %r148;
	mad.lo.s32 	%r151, %r56, %r77, %r57;
	mul.wide.u32 	%rd18, %r151, 2;
	add.s64 	%rd19, %rd1, %rd18;
	ld.global.u16 	%rs23, [%rd19];
	st.shared.u16 	[%r150], %rs23;
$L__BB0_29:
	add.s32 	%r58, %r343, %r8;
	shr.u32 	%r152, %r346, 7;
	and.b32  	%r59, %r152, 127;
	and.b32  	%r60, %r346, 127;
	setp.lt.u32 	%p20, %r346, 16384;
	@%p20 bra 	$L__BB0_33;
	add.s32 	%r61, %r59, %r342;
	add.s32 	%r153, %r60, %r5;
	max.s32 	%r154, %r61, %r153;
	setp.lt.s32 	%p21, %r154, %r77;
	@%p21 bra 	$L__BB0_32;
	mov.f32 	%f34, 0f00000000;
	// begin inline asm
	{  cvt.rn.f16.f32 %rs24, %f34;}

	// end inline asm
	shl.b32 	%r155, %r346, 1;
	and.b32  	%r156, %r155, 32766;
	mov.u32 	%r157, shared_mem;
	add.s32 	%r158, %r157, %r156;
	st.shared.u16 	[%r158+32768], %rs24;
	bra.uni 	$L__BB0_36;
$L__BB0_32:
	shl.b32 	%r159, %r346, 1;
	and.b32  	%r160, %r159, 32766;
	mov.u32 	%r161, shared_mem;
	add.s32 	%r162, %r161, %r160;
	mad.lo.s32 	%r163, %r61, %r77, %r153;
	mul.wide.u32 	%rd20, %r163, 2;
	add.s64 	%rd21, %rd2, %rd20;
	ld.global.u16 	%rs25, [%rd21];
	st.shared.u16 	[%r162+32768], %rs25;
	bra.uni 	$L__BB0_36;
$L__BB0_33:
	add.s32 	%r63, %r59, %r3;
	add.s32 	%r64, %r60, %r342;
	max.s32 	%r165, %r63, %r64;
	setp.lt.s32 	%p22, %r165, %r77;
	@%p22 bra 	$L__BB0_35;
	mov.f32 	%f35, 0f00000000;
	// begin inline asm
	{  cvt.rn.f16.f32 %rs26, %f35;}

	// end inline asm
	and.b32  	%r166, %r346, 16256;
	or.b32  	%r167, %r166, %r60;
	shl.b32 	%r168, %r167, 1;
	mov.u32 	%r169, shared_mem;
	add.s32 	%r170, %r169, %r168;
	st.shared.u16 	[%r170], %rs26;
	bra.uni 	$L__BB0_36;
$L__BB0_35:
	and.b32  	%r171, %r346, 16256;
	or.b32  	%r172, %r171, %r60;
	shl.b32 	%r173, %r172, 1;
	mov.u32 	%r174, shared_mem;
	add.s32 	%r175, %r174, %r173;
	mad.lo.s32 	%r176, %r63, %r77, %r64;
	mul.wide.u32 	%rd22, %r176, 2;
	add.s64 	%rd23, %rd1, %rd22;
	ld.global.u16 	%rs27, [%rd23];
	st.shared.u16 	[%r175], %rs27;
$L__BB0_36:
	add.s32 	%r65, %r58, %r8;
	shr.u32 	%r177, %r345, 7;
	and.b32  	%r66, %r177, 127;
	and.b32  	%r67, %r345, 127;
	setp.lt.u32 	%p23, %r345, 16384;
	@%p23 bra 	$L__BB0_40;
	add.s32 	%r68, %r66, %r342;
	add.s32 	%r178, %r67, %r5;
	max.s32 	%r179, %r68, %r178;
	setp.lt.s32 	%p24, %r179, %r77;
	@%p24 bra 	$L__BB0_39;
	mov.f32 	%f36, 0f00000000;
	// begin inline asm
	{  cvt.rn.f16.f32 %rs28, %f36;}

	// end inline asm
	shl.b32 	%r180, %r345, 1;
	and.b32  	%r181, %r180, 32766;
	mov.u32 	%r182, shared_mem;
	add.s32 	%r183, %r182, %r181;
	st.shared.u16 	[%r183+32768], %rs28;
	bra.uni 	$L__BB0_43;
$L__BB0_39:
	shl.b32 	%r184, %r345, 1;
	and.b32  	%r185, %r184, 32766;
	mov.u32 	%r186, shared_mem;
	add.s32 	%r187, %r186, %r185;
	mad.lo.s32 	%r188, %r68, %r77, %r178;
	mul.wide.u32 	%rd24, %r188, 2;
	add.s64 	%rd25, %rd2, %rd24;
	ld.global.u16 	%rs29, [%rd25];
	st.shared.u16 	[%r187+32768], %rs29;
	bra.uni 	$L__BB0_43;
$L__BB0_40:
	add.s32 	%r70, %r66, %r3;
	add.s32 	%r71, %r67, %r342;
	max.s32 	%r190, %r70, %r71;
	setp.lt.s32 	%p25, %r190, %r77;
	@%p25 bra 	$L__BB0_42;
	mov.f32 	%f37, 0f00000000;
	// begin inline asm
	{  cvt.rn.f16.f32 %rs30, %f37;}

	// end inline asm
	and.b32  	%r191, %r345, 16256;
	or.b32  	%r192, %r191, %r67;
	shl.b32 	%r193, %r192, 1;
	mov.u32 	%r194, shared_mem;
	add.s32 	%r195, %r194, %r193;
	st.shared.u16 	[%r195], %rs30;
	bra.uni 	$L__BB0_43;
$L__BB0_42:
	and.b32  	%r196, %r345, 16256;
	or.b32  	%r197, %r196, %r67;
	shl.b32 	%r198, %r197, 1;
	mov.u32 	%r199, shared_mem;
	add.s32 	%r200, %r199, %r198;
	mad.lo.s32 	%r201, %r70, %r77, %r71;
	mul.wide.u32 	%rd26, %r201, 2;
	add.s64 	%rd27, %rd1, %rd26;
	ld.global.u16 	%rs31, [%rd27];
	st.shared.u16 	[%r200], %rs31;
$L__BB0_43:
	add.s32 	%r202, %r65, %r8;
	add.s32 	%r343, %r202, %r8;
	add.s32 	%r346, %r346, %r33;
	add.s32 	%r345, %r345, %r33;
	add.s32 	%r344, %r344, %r33;
	setp.lt.u32 	%p26, %r343, 32768;
	@%p26 bra 	$L__BB0_15;
	bar.sync 	0;
	mov.b32 	%r203, 128;
	wmma.load.a.sync.aligned.row.m16n16k16.shared.f16 	{%r204, %r205, %r206, %r207, %r208, %r209, %r210, %r211}, [%r10], %r203;
	wmma.load.b.sync.aligned.col.m16n16k16.shared.f16 	{%r212, %r213, %r214, %r215, %r216, %r217, %r218, %r219}, [%r25], %r203;
	wmma.mma.sync.aligned.row.col.m16n16k16.f32.f32 {%f38, %f39, %f40, %f41, %f42, %f43, %f44, %f45}, {%r204, %r205, %r206, %r207, %r208, %r209, %r210, %r211}, {%r212, %r213, %r214, %r215, %r216, %r217, %r218, %r219}, {%f109, %f108, %f107, %f106, %f105, %f104, %f103, %f102};
	wmma.load.a.sync.aligned.row.m16n16k16.shared.f16 	{%r220, %r221, %r222, %r223, %r224, %r225, %r226, %r227}, [%r26], %r203;
	wmma.load.b.sync.aligned.col.m16n16k16.shared.f16 	{%r228, %r229, %r230, %r231, %r232, %r233, %r234, %r235}, [%r27], %r203;
	wmma.mma.sync.aligned.row.col.m16n16k16.f32.f32 {%f46, %f47, %f48, %f49, %f50, %f51, %f52, %f53}, {%r220, %r221, %r222, %r223, %r224, %r225, %r226, %r227}, {%r228, %r229, %r230, %r231, %r232, %r233, %r234, %r235}, {%f38, %f39, %f40, %f41, %f42, %f43, %f44, %f45};
	wmma.load.a.sync.aligned.row.m16n16k16.shared.f16 	{%r236, %r237, %r238, %r239, %r240, %r241, %r242, %r243}, [%r28], %r203;
	wmma.load.b.sync.aligned.col.m16n16k16.shared.f16 	{%r244, %r245, %r246, %r247, %r248, %r249, %r250, %r251}, [%r29], %r203;
	wmma.mma.sync.aligned.row.col.m16n16k16.f32.f32 {%f54, %f55, %f56, %f57, %f58, %f59, %f60, %f61}, {%r236, %r237, %r238, %r239, %r240, %r241, %r242, %r243}, {%r244, %r245, %r246, %r247, %r248, %r249, %r250, %r251}, {%f46, %f47, %f48, %f49, %f50, %f51, %f52, %f53};
	wmma.load.a.sync.aligned.row.m16n16k16.shared.f16 	{%r252, %r253, %r254, %r255, %r256, %r257, %r258, %r259}, [%r30], %r203;
	wmma.load.b.sync.aligned.col.m16n16k16.shared.f16 	{%r260, %r261, %r262, %r263, %r264, %r265, %r266, %r267}, [%r31], %r203;
	wmma.mma.sync.aligned.row.col.m16n16k16.f32.f32 {%f62, %f63, %f64, %f65, %f66, %f67, %f68, %f69}, {%r252, %r253, %r254, %r255, %r256, %r257, %r258, %r259}, {%r260, %r261, %r262, %r263, %r264, %r265, %r266, %r267}, {%f54, %f55, %f56, %f57, %f58, %f59, %f60, %f61};
	wmma.load.a.sync.aligned.row.m16n16k16.shared.f16 	{%r268, %r269, %r270, %r271, %r272, %r273, %r274, %r275}, [%r32], %r203;
	add.s32 	%r276, %r25, 16384;
	wmma.load.b.sync.aligned.col.m16n16k16.shared.f16 	{%r277, %r278, %r279, %r280, %r281, %r282, %r283, %r284}, [%r276], %r203;
	wmma.mma.sync.aligned.row.col.m16n16k16.f32.f32 {%f70, %f71, %f72, %f73, %f74, %f75, %f76, %f77}, {%r268, %r269, %r270, %r271, %r272, %r273, %r274, %r275}, {%r277, %r278, %r279, %r280, %r281, %r282, %r283, %r284}, {%f62, %f63, %f64, %f65, %f66, %f67, %f68, %f69};
	add.s32 	%r285, %r10, 160;
	wmma.load.a.sync.aligned.row.m16n16k16.shared.f16 	{%r286, %r287, %r288, %r289, %r290, %r291, %r292, %r293}, [%r285], %r203;
	add.s32 	%r294, %r25, 20480;
	wmma.load.b.sync.aligned.col.m16n16k16.shared.f16 	{%r295, %r296, %r297, %r298, %r299, %r300, %r301, %r302}, [%r294], %r203;
	wmma.mma.sync.aligned.row.col.m16n16k16.f32.f32 {%f78, %f79, %f80, %f81, %f82, %f83, %f84, %f85}, {%r286, %r287, %r288, %r289, %r290, %r291, %r292, %r293}, {%r295, %r296, %r297, %r298, %r299, %r300, %r301, %r302}, {%f70, %f71, %f72, %f73, %f74, %f75, %f76, %f77};
	add.s32 	%r303, %r10, 192;
	wmma.load.a.sync.aligned.row.m16n16k16.shared.f16 	{%r304, %r305, %r306, %r307, %r308, %r309, %r310, %r311}, [%r303], %r203;
	add.s32 	%r312, %r25, 24576;
	wmma.load.b.sync.aligned.col.m16n16k16.shared.f16 	{%r313, %r314, %r315, %r316, %r317, %r318, %r319, %r320}, [%r312], %r203;
	wmma.mma.sync.aligned.row.col.m16n16k16.f32.f32 {%f86, %f87, %f88, %f89, %f90, %f91, %f92, %f93}, {%r304, %r305, %r306, %r307, %r308, %r309, %r310, %r311}, {%r313, %r314, %r315, %r316, %r317, %r318, %r319, %r320}, {%f78, %f79, %f80, %f81, %f82, %f83, %f84, %f85};
	add.s32 	%r321, %r10, 224;
	wmma.load.a.sync.aligned.row.m16n16k16.shared.f16 	{%r322, %r323, %r324, %r325, %r326, %r327, %r328, %r329}, [%r321], %r203;
	add.s32 	%r330, %r25, 28672;
	wmma.load.b.sync.aligned.col.m16n16k16.shared.f16 	{%r331, %r332, %r333, %r334, %r335, %r336, %r337, %r338}, [%r330], %r203;
	wmma.mma.sync.aligned.row.col.m16n16k16.f32.f32 {%f109, %f108, %f107, %f106, %f105, %f104, %f103, %f102}, {%r322, %r323, %r324, %r325, %r326, %r327, %r328, %r329}, {%r331, %r332, %r333, %r334, %r335, %r336, %r337, %r338}, {%f86, %f87, %f88, %f89, %f90, %f91, %f92, %f93};
	bar.sync 	0;
	add.s32 	%r342, %r342, 128;
	setp.lt.s32 	%p27, %r342, %r77;
	@%p27 bra 	$L__BB0_2;
$L__BB0_45:
	max.s32 	%r340, %r4, %r7;
	setp.ge.s32 	%p28, %r340, %r77;
	@%p28 bra 	$L__BB0_47;
	mul.lo.s32 	%r341, %r77, %r4;
	cvt.u64.u32 	%rd28, %r341;
	cvt.u64.u32 	%rd29, %r7;
	add.s64 	%rd30, %rd28, %rd29;
	cvta.to.global.u64 	%rd31, %rd3;
	shl.b64 	%rd32, %rd30, 2;
	add.s64 	%rd33, %rd31, %rd32;
	wmma.store.d.sync.aligned.row.m16n16k16.global.f32 	[%rd33], {%f109, %f108, %f107, %f106, %f105, %f104, %f103, %f102}, %r77;
$L__BB0_47:
	ret;

}


// ===== COMPILED SASS (sm_100) =====

	.target	sm_100

	.elftype	@"ET_EXEC"


//--------------------- .note.nv.tkinfo           --------------------------
	.section	.note.nv.tkinfo,"",@"SHT_NOTE"
	.sectionflags	@"SHF_NOTE_NV_TKINFO"
	.tkinfo
        /*0018*/ 	.word	0x00000002
        /*0030*/ 	.string	""
        /*0030*/ 	.string	"ptxas"
        /*0030*/ 	.string	"Cuda compilation tools, release 13.0, V13.0.88"
        /*0030*/ 	.string	"Build cuda_13.0.r13.0/compiler.36424714_0"
        /*0030*/ 	.string	"-arch sm_100 -m 64 "



//--------------------- .note.nv.cuinfo           --------------------------
	.section	.note.nv.cuinfo,"",@"SHT_NOTE"
	.sectionflags	@"SHF_NOTE_NV_CUINFO"
        /*0018*/ 	.short	0x0002
        /*001a*/ 	.short	0x0064
        /*001c*/ 	.short	0x0082
	.zero		2


//--------------------- .nv.info                  --------------------------
	.section	.nv.info,"",@"SHT_CUDA_INFO"
	.align	4


	//----- nvinfo : EIATTR_REGCOUNT
	.align		4
        /*0000*/ 	.byte	0x04, 0x2f
        /*0002*/ 	.short	(.L_1 - .L_0)
	.align		4
.L_0:
        /*0004*/ 	.word	index@(_Z26gemm_tensorcore_large_tilePK6__halfS1_Pfi)
        /*0008*/ 	.word	0x00000030


	//----- nvinfo : EIATTR_FRAME_SIZE
	.align		4
.L_1:
        /*000c*/ 	.byte	0x04, 0x11
        /*000e*/ 	.short	(.L_3 - .L_2)
	.align		4
.L_2:
        /*0010*/ 	.word	index@($__internal_0_$__cuda_sm20_div_u16)
        /*0014*/ 	.word	0x00000000


	//----- nvinfo : EIATTR_FRAME_SIZE
	.align		4
.L_3:
        /*0018*/ 	.byte	0x04, 0x11
        /*001a*/ 	.short	(.L_5 - .L_4)
	.align		4
.L_4:
        /*001c*/ 	.word	index@(_Z26gemm_tensorcore_large_tilePK6__halfS1_Pfi)
        /*0020*/ 	.word	0x00000000


	//----- nvinfo : EIATTR_MIN_STACK_SIZE
	.align		4
.L_5:
        /*0024*/ 	.byte	0x04, 0x12
        /*0026*/ 	.short	(.L_7 - .L_6)
	.align		4
.L_6:
        /*0028*/ 	.word	index@(_Z26gemm_tensorcore_large_tilePK6__halfS1_Pfi)
        /*002c*/ 	.word	0x00000000
.L_7:


//--------------------- .nv.compat                --------------------------
	.section	.nv.compat,"",@"SHT_CUDA_COMPAT_INFO"
	.align	4
        /*0000*/ 	.byte	0x02, 0x09, 0x00, 0x00, 0x02, 0x02, 0x01, 0x00, 0x02, 0x05, 0x05, 0x00, 0x03, 0x07, 0x01, 0x01
        /*0010*/ 	.byte	0x02, 0x03, 0x00, 0x00, 0x02, 0x06, 0x01, 0x00, 0x04, 0x0b, 0x08, 0x00, 0x01, 0x00, 0x00, 0x00
        /*0020*/ 	.byte	0x00, 0x00, 0x00, 0x00


//--------------------- .nv.info._Z26gemm_tensorcore_large_tilePK6__halfS1_Pfi --------------------------
	.section	.nv.info._Z26gemm_tensorcore_large_tilePK6__halfS1_Pfi,"",@"SHT_CUDA_INFO"
	.sectionflags	@""
	.align	4


	//----- nvinfo : EIATTR_CUDA_API_VERSION
	.align		4
        /*0000*/ 	.byte	0x04, 0x37
        /*0002*/ 	.short	(.L_9 - .L_8)
.L_8:
        /*0004*/ 	.word	0x00000082


	//----- nvinfo : EIATTR_KPARAM_INFO
	.align		4
.L_9:
        /*0008*/ 	.byte	0x04, 0x17
        /*000a*/ 	.short	(.L_11 - .L_10)
.L_10:
        /*000c*/ 	.word	0x00000000
        /*0010*/ 	.short	0x0003
        /*0012*/ 	.short	0x0018
        /*0014*/ 	.byte	0x00, 0xf0, 0x11, 0x00


	//----- nvinfo : EIATTR_KPARAM_INFO
	.align		4
.L_11:
        /*0018*/ 	.byte	0x04, 0x17
        /*001a*/ 	.short	(.L_13 - .L_12)
.L_12:
        /*001c*/ 	.word	0x00000000
        /*0020*/ 	.short	0x0002
        /*0022*/ 	.short	0x0010
        /*0024*/ 	.byte	0x00, 0xf5, 0x21, 0x00


	//----- nvinfo : EIATTR_KPARAM_INFO
	.align		4
.L_13:
        /*0028*/ 	.byte	0x04, 0x17
        /*002a*/ 	.short	(.L_15 - .L_14)
.L_14:
        /*002c*/ 	.word	0x00000000
        /*0030*/ 	.short	0x0001
        /*0032*/ 	.short	0x0008
        /*0034*/ 	.byte	0x00, 0xf5, 0x21, 0x00


	//----- nvinfo : EIATTR_KPARAM_INFO
	.align		4
.L_15:
        /*0038*/ 	.byte	0x04, 0x17
        /*003a*/ 	.short	(.L_17 - .L_16)
.L_16:
        /*003c*/ 	.word	0x00000000
        /*0040*/ 	.short	0x0000
        /*0042*/ 	.short	0x0000
        /*0044*/ 	.byte	0x00, 0xf5, 0x21, 0x00


	//----- nvinfo : EIATTR_SPARSE_MMA_MASK
	.align		4
.L_17:
        /*0048*/ 	.byte	0x03, 0x50
        /*004a*/ 	.short	0x0000


	//----- nvinfo : EIATTR_WMMA_USED
	.align		4
        /*004c*/ 	.byte	0x01, 0x2b
	.zero		2


	//----- nvinfo : EIATTR_MAXREG_COUNT
	.align		4
        /*0050*/ 	.byte	0x03, 0x1b
        /*0052*/ 	.short	0x00ff


	//----- nvinfo : EIATTR_NUM_BARRIERS
	.align		4
        /*0054*/ 	.byte	0x02, 0x4c
        /*0056*/ 	.byte	0x01
	.zero		1


	//----- nvinfo : EIATTR_MERCURY_ISA_VERSION
	.align		4
        /*0058*/ 	.byte	0x03, 0x5f
        /*005a*/ 	.short	0x0101


	//----- nvinfo : EIATTR_VRC_CTA_INIT_COUNT
	.align		4
        /*005c*/ 	.byte	0x02, 0x4a
	.zero		1
	.zero		1


	//----- nvinfo : EIATTR_EXIT_INSTR_OFFSETS
	.align		4
        /*0060*/ 	.byte	0x04, 0x1c
        /*0062*/ 	.short	(.L_19 - .L_18)


	//   ....[0]....
.L_18:
        /*0064*/ 	.word	0x00001790


	//   ....[1]....
        /*0068*/ 	.word	0x000018e0


	//----- nvinfo : EIATTR_CRS_STACK_SIZE
	.align		4
.L_19:
        /*006c*/ 	.byte	0x04, 0x1e
        /*006e*/ 	.short	(.L_21 - .L_20)
.L_20:
        /*0070*/ 	.word	0x00000000


	//----- nvinfo : EIATTR_CBANK_PARAM_SIZE
	.align		4
.L_21:
        /*0074*/ 	.byte	0x03, 0x19
        /*0076*/ 	.short	0x001c


	//----- nvinfo : EIATTR_PARAM_CBANK
	.align		4
        /*0078*/ 	.byte	0x04, 0x0a
        /*007a*/ 	.short	(.L_23 - .L_22)
	.align		4
.L_22:
        /*007c*/ 	.word	index@(.nv.constant0._Z26gemm_tensorcore_large_tilePK6__halfS1_Pfi)
        /*0080*/ 	.short	0x0380
        /*0082*/ 	.short	0x001c


	//----- nvinfo : EIATTR_SW_WAR
	.align		4
.L_23:
        /*0084*/ 	.byte	0x04, 0x36
        /*0086*/ 	.short	(.L_25 - .L_24)
.L_24:
        /*0088*/ 	.word	0x00000008
.L_25:


//--------------------- .nv.callgraph             --------------------------
	.section	.nv.callgraph,"",@"SHT_CUDA_CALLGRAPH"
	.align	4
	.sectionentsize	8
	.align		4
        /*0000*/ 	.word	0x00000000
	.align		4
        /*0004*/ 	.word	0xffffffff
	.align		4
        /*0008*/ 	.word	0x00000000
	.align		4
        /*000c*/ 	.word	0xfffffffe
	.align		4
        /*0010*/ 	.word	0x00000000
	.align		4
        /*0014*/ 	.word	0xfffffffd
	.align		4
        /*0018*/ 	.word	0x00000000
	.align		4
        /*001c*/ 	.word	0xfffffffc


//--------------------- .text._Z26gemm_tensorcore_large_tilePK6__halfS1_Pfi --------------------------
	.section	.text._Z26gemm_tensorcore_large_tilePK6__halfS1_Pfi,"ax",@progbits
	.align	128
        .global         _Z26gemm_tensorcore_large_tilePK6__halfS1_Pfi
        .type           _Z26gemm_tensorcore_large_tilePK6__halfS1_Pfi,@function
        .size           _Z26gemm_tensorcore_large_tilePK6__halfS1_Pfi,(.L_x_25 - _Z26gemm_tensorcore_large_tilePK6__halfS1_Pfi)
        .other          _Z26gemm_tensorcore_large_tilePK6__halfS1_Pfi,@"STO_CUDA_ENTRY STV_DEFAULT"
_Z26gemm_tensorcore_large_tilePK6__halfS1_Pfi:
.text._Z26gemm_tensorcore_large_tilePK6__halfS1_Pfi:
[----:B------:R-:W-:Y:S01]  /*0000*/  LDC R1, c[0x0][0x37c] ;  /* 0x0000df00ff017b82 */ /* 0x000fe20000000800 */
[----:B------:R-:W0:Y:S01]  /*0010*/  S2R R0, SR_TID.X ;  /* 0x0000000000007919 */ /* 0x000e220000002100 */
[----:B------:R-:W1:Y:S06]  /*0020*/  LDCU UR6, c[0x0][0x398] ;  /* 0x00007300ff0677ac */ /* 0x000e6c0008000800 */
[----:B------:R-:W2:Y:S01]  /*0030*/  S2UR UR4, SR_CTAID.Y ;  /* 0x00000000000479c3 */ /* 0x000ea20000002600 */
[----:B------:R-:W-:Y:S02]  /*0040*/  CS2R R30, SRZ ;  /* 0x00000000001e7805 */ /* 0x000fe4000001ff00 */
[----:B------:R-:W-:Y:S01]  /*0050*/  CS2R R28, SRZ ;  /* 0x00000000001c7805 */ /* 0x000fe2000001ff00 */
[----:B------:R-:W3:Y:S01]  /*0060*/  LDCU.64 UR10, c[0x0][0x358] ;  /* 0x00006b00ff0a77ac */ /* 0x000ee20008000a00 */
[----:B------:R-:W-:-:S02]  /*0070*/  CS2R R22, SRZ ;  /* 0x0000000000167805 */ /* 0x000fc4000001ff00 */
[----:B------:R-:W-:Y:S01]  /*0080*/  CS2R R20, SRZ ;  /* 0x0000000000147805 */ /* 0x000fe2000001ff00 */
[----:B------:R-:W4:Y:S01]  /*0090*/  S2UR UR5, SR_CTAID.X ;  /* 0x00000000000579c3 */ /* 0x000f220000002500 */
[----:B-1----:R-:W-:-:S05]  /*00a0*/  IMAD.U32 R3, RZ, RZ, UR6 ;  /* 0x00000006ff037e24 */ /* 0x002fca000f8e00ff */
[----:B------:R-:W-:Y:S01]  /*00b0*/  ISETP.GE.AND P0, PT, R3, 0x1, PT ;  /* 0x000000010300780c */ /* 0x000fe20003f06270 */
[----:B--2---:R-:W-:Y:S01]  /*00c0*/  USHF.L.U32 UR4, UR4, 0x7, URZ ;  /* 0x0000000704047899 */ /* 0x004fe200080006ff */
[--C-:B0-----:R-:W-:Y:S02]  /*00d0*/  SHF.R.U32.HI R41, RZ, 0x8, R0.reuse ;  /* 0x00000008ff297819 */ /* 0x101fe40000011600 */
[----:B------:R-:W-:Y:S01]  /*00e0*/  SHF.R.U32.HI R2, RZ, 0x1, R0 ;  /* 0x00000001ff027819 */ /* 0x000fe20000011600 */
[----:B----4-:R-:W-:Y:S02]  /*00f0*/  USHF.L.U32 UR5, UR5, 0x7, URZ ;  /* 0x0000000705057899 */ /* 0x010fe400080006ff */
[----:B------:R-:W-:Y:S01]  /*0100*/  IMAD.SHL.U32 R44, R41, 0x10, RZ ;  /* 0x00000010292c7824 */ /* 0x000fe200078e00ff */
[----:B------:R-:W-:-:S04]  /*0110*/  LOP3.LUT R35, R2, 0x70, RZ, 0xc0, !PT ;  /* 0x0000007002237812 */ /* 0x000fc800078ec0ff */
[----:B------:R-:W-:Y:S02]  /*0120*/  LOP3.LUT R44, R44, UR4, RZ, 0xfc, !PT ;  /* 0x000000042c2c7c12 */ /* 0x000fe4000f8efcff */
[----:B------:R-:W-:Y:S01]  /*0130*/  LOP3.LUT R43, R35, UR5, RZ, 0xfc, !PT ;  /* 0x00000005232b7c12 */ /* 0x000fe2000f8efcff */
[----:B---3--:R-:W-:Y:S06]  /*0140*/  @!P0 BRA `(.L_x_0) ;  /* 0x0000001400888947 */ /* 0x008fec0003800000 */
[----:B------:R-:W0:Y:S01]  /*0150*/  LDCU UR9, c[0x0][0x360] ;  /* 0x00006c00ff0977ac */ /* 0x000e220008000800 */
[----:B------:R-:W-:Y:S01]  /*0160*/  MOV R7, 0x1c0 ;  /* 0x000001c000077802 */ /* 0x000fe20000000f00 */
[----:B0-----:R-:W-:Y:S01]  /*0170*/  VIADD R42, R0, UR9 ;  /* 0x00000009002a7c36 */ /* 0x001fe20008000000 */
[----:B------:R-:W-:-:S04]  /*0180*/  ULOP3.LUT UR6, UR9, 0xffff, URZ, 0xc0, !UPT ;  /* 0x0000ffff09067892 */ /* 0x000fc8000f8ec0ff */
[----:B------:R-:W-:-:S04]  /*0190*/  LOP3.LUT R2, R42, 0x7fff, RZ, 0x3c, !PT ;  /* 0x00007fff2a027812 */ /* 0x000fc800078e3cff */
[----:B------:R-:W-:-:S07]  /*01a0*/  LOP3.LUT R2, R2, 0xffff, RZ, 0xc0, !PT ;  /* 0x0000ffff02027812 */ /* 0x000fce00078ec0ff */
[----:B------:R-:W-:Y:S05]  /*01b0*/  CALL.REL.NOINC `($__internal_0_$__cuda_sm20_div_u16) ;  /* 0x0000001400cc7944 */ /* 0x000fea0003c00000 */
[----:B------:R-:W0:Y:S01]  /*01c0*/  S2UR UR7, SR_CgaCtaId ;  /* 0x00000000000779c3 */ /* 0x000e220000008800 */
[----:B------:R-:W-:Y:S01]  /*01d0*/  UMOV UR6, 0x400 ;  /* 0x0000040000067882 */ /* 0x000fe20000000000 */
[----:B------:R-:W-:Y:S01]  /*01e0*/  VIADD R38, R42, UR9 ;  /* 0x000000092a267c36 */ /* 0x000fe20008000000 */
[----:B------:R-:W-:Y:S01]  /*01f0*/  LOP3.LUT R4, R6, 0x3, RZ, 0xc0, !PT ;  /* 0x0000000306047812 */ /* 0x000fe200078ec0ff */
[----:B------:R-:W-:Y:S01]  /*0200*/  IMAD.SHL.U32 R39, R42, 0x2, RZ ;  /* 0x000000022a277824 */ /* 0x000fe200078e00ff */
[----:B------:R-:W-:Y:S01]  /*0210*/  MOV R31, RZ ;  /* 0x000000ff001f7202 */ /* 0x000fe20000000f00 */
[C---:B------:R-:W-:Y:S01]  /*0220*/  IMAD.SHL.U32 R36, R38.reuse, 0x2, RZ ;  /* 0x0000000226247824 */ /* 0x040fe200078e00ff */
[----:B------:R-:W-:Y:S01]  /*0230*/  LOP3.LUT R37, R38, 0x7f, RZ, 0xc0, !PT ;  /* 0x0000007f26257812 */ /* 0x000fe200078ec0ff */
[----:B------:R-:W-:Y:S01]  /*0240*/  IMAD.MOV.U32 R2, RZ, RZ, RZ ;  /* 0x000000ffff027224 */ /* 0x000fe200078e00ff */
[----:B------:R-:W-:Y:S01]  /*0250*/  LOP3.LUT R39, R39, 0x1ffe, RZ, 0xc0, !PT ;  /* 0x00001ffe27277812 */ /* 0x000fe200078ec0ff */
[----:B------:R-:W1:Y:S01]  /*0260*/  LDCU UR14, c[0x0][0x398] ;  /* 0x00007300ff0e77ac */ /* 0x000e620008000800 */
[----:B------:R-:W-:Y:S01]  /*0270*/  LOP3.LUT R36, R36, 0x3ffe, RZ, 0xc0, !PT ;  /* 0x00003ffe24247812 */ /* 0x000fe200078ec0ff */
[----:B0-----:R-:W-:-:S06]  /*0280*/  ULEA UR6, UR7, UR6, 0x18 ;  /* 0x0000000607067291 */ /* 0x001fcc000f8ec0ff */
[----:B------:R-:W-:Y:S02]  /*0290*/  LEA R35, R35, UR6, 0x1 ;  /* 0x0000000623237c11 */ /* 0x000fe4000f8e08ff */
[----:B------:R-:W-:Y:S02]  /*02a0*/  LEA R41, R41, UR6, 0xc ;  /* 0x0000000629297c11 */ /* 0x000fe4000f8e60ff */
[----:B------:R-:W-:Y:S01]  /*02b0*/  LEA R40, R0, UR6, 0x1 ;  /* 0x0000000600287c11 */ /* 0x000fe2000f8e08ff */
[C---:B------:R-:W-:Y:S01]  /*02c0*/  VIADD R34, R35.reuse, 0x9000 ;  /* 0x0000900023227836 */ /* 0x040fe20000000000 */
[----:B------:R-:W-:Y:S01]  /*02d0*/  IADD3 R6, PT, PT, R35, 0xb000, RZ ;  /* 0x0000b00023067810 */ /* 0x000fe20007ffe0ff */
[----:B------:R-:W-:Y:S02]  /*02e0*/  VIADD R33, R41, 0x40 ;  /* 0x0000004029217836 */ /* 0x000fe40000000000 */
[----:B------:R-:W-:Y:S02]  /*02f0*/  VIADD R32, R35, 0xa000 ;  /* 0x0000a00023207836 */ /* 0x000fe40000000000 */
[----:B------:R-:W-:-:S02]  /*0300*/  VIADD R7, R41, 0x60 ;  /* 0x0000006029077836 */ /* 0x000fc40000000000 */
[----:B-1----:R-:W-:-:S07]  /*0310*/  VIADD R5, R41, 0x80 ;  /* 0x0000008029057836 */ /* 0x002fce0000000000 */
.L_x_23:
[----:B------:R-:W-:Y:S01]  /*0320*/  ISETP.NE.AND P0, PT, R4, 0x2, PT ;  /* 0x000000020400780c */ /* 0x000fe20003f05270 */
[----:B------:R-:W-:Y:S01]  /*0330*/  BSSY.RECONVERGENT B0, `(.L_x_1) ;  /* 0x0000032000007945 */ /* 0x000fe20003800200 */
[----:B------:R-:W-:-:S11]  /*0340*/  IMAD.MOV.U32 R10, RZ, RZ, R0 ;  /* 0x000000ffff0a7224 */ /* 0x000fd600078e0000 */
[----:B-1----:R-:W-:Y:S05]  /*0350*/  @!P0 BRA `(.L_x_2) ;  /* 0x0000000000bc8947 */ /* 0x002fea0003800000 */
[----:B------:R-:W0:Y:S01]  /*0360*/  LDC R3, c[0x0][0x398] ;  /* 0x0000e600ff037b82 */ /* 0x000e220000000800 */
[C---:B------:R-:W-:Y:S01]  /*0370*/  LOP3.LUT R9, R0.reuse, 0x7f, RZ, 0xc0, !PT ;  /* 0x0000007f00097812 */ /* 0x040fe200078ec0ff */
[----:B------:R-:W-:Y:S01]  /*0380*/  BSSY.RECONVERGENT B1, `(.L_x_3) ;  /* 0x000000b000017945 */ /* 0x000fe20003800200 */
[----:B------:R-:W-:-:S03]  /*0390*/  LEA.HI R12, R0, UR4, RZ, 0x19 ;  /* 0x00000004000c7c11 */ /* 0x000fc6000f8fc8ff */
[----:B------:R-:W-:-:S05]  /*03a0*/  IMAD.IADD R10, R9, 0x1, R2 ;  /* 0x00000001090a7824 */ /* 0x000fca00078e0202 */
[----:B0-----:R-:W-:-:S04]  /*03b0*/  ISETP.GE.AND P0, PT, R10, R3, PT ;  /* 0x000000030a00720c */ /* 0x001fc80003f06270 */
[----:B------:R-:W-:-:S13]  /*03c0*/  ISETP.LT.U32.AND P0, PT, R12, R3, !P0 ;  /* 0x000000030c00720c */ /* 0x000fda0004701070 */
[----:B------:R-:W-:Y:S01]  /*03d0*/  @!P0 PRMT R9, RZ, 0x7610, R9 ;  /* 0x00007610ff098816 */ /* 0x000fe20000000009 */
[----:B------:R-:W-:Y:S06]  /*03e0*/  @!P0 BRA `(.L_x_4) ;  /* 0x0000000000108947 */ /* 0x000fec0003800000 */
[----:B------:R-:W0:Y:S01]  /*03f0*/  LDC.64 R8, c[0x0][0x380] ;  /* 0x0000e000ff087b82 */ /* 0x000e220000000a00 */
[----:B------:R-:W-:-:S04]  /*0400*/  IMAD R11, R12, R3, R10 ;  /* 0x000000030c0b7224 */ /* 0x000fc800078e020a */
[----:B0-----:R-:W-:-:S06]  /*0410*/  IMAD.WIDE.U32 R8, R11, 0x2, R8 ;  /* 0x000000020b087825 */ /* 0x001fcc00078e0008 */
[----:B------:R0:W5:Y:S02]  /*0420*/  LDG.E.U16 R9, desc[UR10][R8.64] ;  /* 0x0000000a08097981 */ /* 0x000164000c1e1500 */
.L_x_4:
[----:B------:R-:W-:Y:S05]  /*0430*/  BSYNC.RECONVERGENT B1 ;  /* 0x0000000000017941 */ /* 0x000fea0003800200 */
.L_x_3:
[----:B-----5:R1:W-:Y:S01]  /*0440*/  STS.U16 [R40], R9 ;  /* 0x0000000928007388 */ /* 0x0203e20000000400 */
[----:B------:R-:W-:Y:S01]  /*0450*/  ISETP.NE.AND P0, PT, R4, 0x3, PT ;  /* 0x000000030400780c */ /* 0x000fe20003f05270 */
[----:B------:R-:W-:-:S12]  /*0460*/  IMAD.MOV.U32 R10, RZ, RZ, R42 ;  /* 0x000000ffff0a7224 */ /* 0x000fd800078e002a */
[----:B-1----:R-:W-:Y:S05]  /*0470*/  @!P0 BRA `(.L_x_2) ;  /* 0x0000000000748947 */ /* 0x002fea0003800000 */
[C---:B------:R-:W-:Y:S01]  /*0480*/  LOP3.LUT R9, R42.reuse, 0x7f, RZ, 0xc0, !PT ;  /* 0x0000007f2a097812 */ /* 0x040fe200078ec0ff */
[----:B------:R-:W-:Y:S01]  /*0490*/  BSSY.RECONVERGENT B1, `(.L_x_5) ;  /* 0x000000b000017945 */ /* 0x000fe20003800200 */
[----:B------:R-:W-:-:S03]  /*04a0*/  LEA.HI R12, R42, UR4, RZ, 0x19 ;  /* 0x000000042a0c7c11 */ /* 0x000fc6000f8fc8ff */
[----:B------:R-:W-:-:S05]  /*04b0*/  IMAD.IADD R10, R9, 0x1, R2 ;  /* 0x00000001090a7824 */ /* 0x000fca00078e0202 */
[----:B------:R-:W-:-:S04]  /*04c0*/  ISETP.GE.AND P0, PT, R10, R3, PT ;  /* 0x000000030a00720c */ /* 0x000fc80003f06270 */
[----:B------:R-:W-:-:S13]  /*04d0*/  ISETP.LT.U32.AND P0, PT, R12, R3, !P0 ;  /* 0x000000030c00720c */ /* 0x000fda0004701070 */
[----:B0-----:R-:W-:Y:S01]  /*04e0*/  @!P0 PRMT R8, RZ, 0x7610, R8 ;  /* 0x00007610ff088816 */ /* 0x001fe20000000008 */
[----:B------:R-:W-:Y:S06]  /*04f0*/  @!P0 BRA `(.L_x_6) ;  /* 0x0000000000108947 */ /* 0x000fec0003800000 */
[----:B------:R-:W0:Y:S01]  /*0500*/  LDC.64 R8, c[0x0][0x380] ;  /* 0x0000e000ff087b82 */ /* 0x000e220000000a00 */
[----:B------:R-:W-:-:S04]  /*0510*/  IMAD R11, R12, R3, R10 ;  /* 0x000000030c0b7224 */ /* 0x000fc800078e020a */
[----:B0-----:R-:W-:-:S06]  /*0520*/  IMAD.WIDE.U32 R8, R11, 0x2, R8 ;  /* 0x000000020b087825 */ /* 0x001fcc00078e0008 */
[----:B------:R0:W5:Y:S02]  /*0530*/  LDG.E.U16 R8, desc[UR10][R8.64] ;  /* 0x0000000a08087981 */ /* 0x000164000c1e1500 */
.L_x_6:
[----:B------:R-:W-:Y:S05]  /*0540*/  BSYNC.RECONVERGENT B1 ;  /* 0x0000000000017941 */ /* 0x000fea0003800200 */
.L_x_5:
[----:B-----5:R1:W-:Y:S01]  /*0550*/  STS.U16 [R39+UR6], R8 ;  /* 0x0000000827007988 */ /* 0x0203e20008000406 */
[----:B------:R-:W-:Y:S02]  /*0560*/  ISETP.NE.AND P0, PT, R4, RZ, PT ;  /* 0x000000ff0400720c */ /* 0x000fe40003f05270 */
[----:B------:R-:W-:-:S11]  /*0570*/  MOV R10, R38 ;  /* 0x00000026000a7202 */ /* 0x000fd60000000f00 */
[----:B-1----:R-:W-:Y:S05]  /*0580*/  @!P0 BRA `(.L_x_2) ;  /* 0x0000000000308947 */ /* 0x002fea0003800000 */
[----:B------:R-:W-:Y:S01]  /*0590*/  IMAD.IADD R12, R37, 0x1, R2 ;  /* 0x00000001250c7824 */ /* 0x000fe200078e0202 */
[C---:B------:R-:W-:Y:S01]  /*05a0*/  LEA.HI R14, R38.reuse, UR4, RZ, 0x19 ;  /* 0x00000004260e7c11 */ /* 0x040fe2000f8fc8ff */
[----:B------:R-:W-:-:S03]  /*05b0*/  VIADD R10, R38, UR9 ;  /* 0x00000009260a7c36 */ /* 0x000fc60008000000 */
[----:B------:R-:W-:-:S04]  /*05c0*/  ISETP.GE.AND P0, PT, R12, R3, PT ;  /* 0x000000030c00720c */ /* 0x000fc80003f06270 */
[----:B------:R-:W-:-:S13]  /*05d0*/  ISETP.LT.U32.AND P0, PT, R14, R3, !P0 ;  /* 0x000000030e00720c */ /* 0x000fda0004701070 */
[----:B------:R1:W-:Y:S01]  /*05e0*/  @!P0 STS.U16 [R36+UR6], RZ ;  /* 0x000000ff24008988 */ /* 0x0003e20008000406 */
[----:B------:R-:W-:Y:S05]  /*05f0*/  @!P0 BRA `(.L_x_2) ;  /* 0x0000000000148947 */ /* 0x000fea0003800000 */
[----:B0-----:R-:W0:Y:S01]  /*0600*/  LDC.64 R8, c[0x0][0x380] ;  /* 0x0000e000ff087b82 */ /* 0x001e220000000a00 */
[----:B------:R-:W-:-:S04]  /*0610*/  IMAD R3, R14, R3, R12 ;  /* 0x000000030e037224 */ /* 0x000fc800078e020c */
[----:B0-----:R-:W-:-:S06]  /*0620*/  IMAD.WIDE.U32 R8, R3, 0x2, R8 ;  /* 0x0000000203087825 */ /* 0x001fcc00078e0008 */
[----:B------:R-:W2:Y:S04]  /*0630*/  LDG.E.U16 R9, desc[UR10][R8.64] ;  /* 0x0000000a08097981 */ /* 0x000ea8000c1e1500 */
[----:B--2---:R2:W-:Y:S02]  /*0640*/  STS.U16 [R36+UR6], R9 ;  /* 0x0000000924007988 */ /* 0x0045e40008000406 */
.L_x_2:
[----:B------:R-:W-:Y:S05]  /*0650*/  BSYNC.RECONVERGENT B0 ;  /* 0x0000000000007941 */ /* 0x000fea0003800200 */
.L_x_1:
[----:B------:R-:W-:Y:S01]  /*0660*/  IMAD.U32 R3, RZ, RZ, UR9 ;  /* 0x00000009ff037e24 */ /* 0x000fe2000f8e00ff */
[----:B------:R-:W-:Y:S01]  /*0670*/  BSSY.RECONVERGENT B0, `(.L_x_7) ;  /* 0x00000c4000007945 */ /* 0x000fe20003800200 */
[----:B------:R-:W-:Y:S02]  /*0680*/  IMAD.U32 R13, RZ, RZ, UR9 ;  /* 0x00000009ff0d7e24 */ /* 0x000fe4000f8e00ff */
[----:B------:R-:W-:Y:S01]  /*0690*/  VIADD R11, R10, UR9 ;  /* 0x000000090a0b7c36 */ /* 0x000fe20008000000 */
[----:B------:R-:W-:Y:S01]  /*06a0*/  LEA R12, R3, R10, 0x1 ;  /* 0x0000000a030c7211 */ /* 0x000fe200078e08ff */
[----:B------:R-:W-:-:S07]  /*06b0*/  IMAD R13, R13, 0x3, R10 ;  /* 0x000000030d0d7824 */ /* 0x000fce00078e020a */
.L_x_22:
[C---:B------:R-:W-:Y:S01]  /*06c0*/  ISETP.GT.U32.AND P0, PT, R10.reuse, 0x3fff, PT ;  /* 0x00003fff0a00780c */ /* 0x040fe20003f04070 */
[----:B------:R-:W-:Y:S01]  /*06d0*/  BSSY.RECONVERGENT B1, `(.L_x_8) ;  /* 0x000003a000017945 */ /* 0x000fe20003800200 */
[----:B------:R-:W-:Y:S02]  /*06e0*/  SHF.R.U32.HI R3, RZ, 0x7, R10 ;  /* 0x00000007ff037819 */ /* 0x000fe4000001160a */
[----:B---3--:R-:W-:Y:S02]  /*06f0*/  LOP3.LUT R17, R10, 0x7f, RZ, 0xc0, !PT ;  /* 0x0000007f0a117812 */ /* 0x008fe400078ec0ff */
[----:B------:R-:W-:-:S07]  /*0700*/  LOP3.LUT R3, R3, 0x7f, RZ, 0xc0, !PT ;  /* 0x0000007f03037812 */ /* 0x000fce00078ec0ff */
[----:B------:R-:W-:Y:S05]  /*0710*/  @P0 BRA `(.L_x_9) ;  /* 0x0000000000680947 */ /* 0x000fea0003800000 */
[----:B------:R-:W-:Y:S02]  /*0720*/  VIADD R14, R3, UR4 ;  /* 0x00000004030e7c36 */ /* 0x000fe40008000000 */
[----:B------:R-:W-:Y:S02]  /*0730*/  IMAD.IADD R15, R17, 0x1, R2 ;  /* 0x00000001110f7824 */ /* 0x000fe400078e0202 */
[----:B------:R-:W-:-:S03]  /*0740*/  IMAD.U32 R3, RZ, RZ, UR14 ;  /* 0x0000000eff037e24 */ /* 0x000fc6000f8e00ff */
[----:B0-----:R-:W-:-:S04]  /*0750*/  VIMNMX R8, PT, PT, R14, R15, !PT ;  /* 0x0000000f0e087248 */ /* 0x001fc80007fe0100 */
[----:B------:R-:W-:-:S13]  /*0760*/  ISETP.GE.AND P0, PT, R8, R3, PT ;  /* 0x000000030800720c */ /* 0x000fda0003f06270 */
[----:B------:R-:W-:Y:S05]  /*0770*/  @P0 BRA `(.L_x_10) ;  /* 0x0000000000300947 */ /* 0x000fea0003800000 */
[----:B--2---:R-:W0:Y:S01]  /*0780*/  LDC.64 R8, c[0x0][0x380] ;  /* 0x0000e000ff087b82 */ /* 0x004e220000000a00 */
[----:B------:R-:W-:-:S04]  /*0790*/  IMAD R15, R14, R3, R15 ;  /* 0x000000030e0f7224 */ /* 0x000fc800078e020f */
[----:B0-----:R-:W-:-:S06]  /*07a0*/  IMAD.WIDE.U32 R8, R15, 0x2, R8 ;  /* 0x000000020f087825 */ /* 0x001fcc00078e0008 */
[----:B------:R-:W2:Y:S01]  /*07b0*/  LDG.E.U16 R8, desc[UR10][R8.64] ;  /* 0x0000000a08087981 */ /* 0x000ea2000c1e1500 */
[----:B------:R-:W0:Y:S01]  /*07c0*/  S2UR UR8, SR_CgaCtaId ;  /* 0x00000000000879c3 */ /* 0x000e220000008800 */
[----:B------:R-:W-:Y:S01]  /*07d0*/  UMOV UR7, 0x400 ;  /* 0x0000040000077882 */ /* 0x000fe20000000000 */
[----:B------:R-:W-:Y:S01]  /*07e0*/  LOP3.LUT R15, R17, 0x3f80, R10, 0xf8, !PT ;  /* 0x00003f80110f7812 */ /* 0x000fe200078ef80a */
[----:B0-----:R-:W-:-:S06]  /*07f0*/  ULEA UR7, UR8, UR7, 0x18 ;  /* 0x0000000708077291 */ /* 0x001fcc000f8ec0ff */
[----:B------:R-:W-:-:S04]  /*0800*/  IMAD.U32 R14, RZ, RZ, UR7 ;  /* 0x00000007ff0e7e24 */ /* 0x000fc8000f8e00ff */
[----:B------:R-:W-:-:S05]  /*0810*/  IMAD R15, R15, 0x2, R14 ;  /* 0x000000020f0f7824 */ /* 0x000fca00078e020e */
[----:B--2---:R0:W-:Y:S01]  /*0820*/  STS.U16 [R15], R8 ;  /* 0x000000080f007388 */ /* 0x0041e20000000400 */
[----:B------:R-:W-:Y:S05]  /*0830*/  BRA `(.L_x_11) ;  /* 0x00000000008c7947 */ /* 0x000fea0003800000 */
.L_x_10:
[----:B------:R-:W0:Y:S01]  /*0840*/  S2UR UR8, SR_CgaCtaId ;  /* 0x00000000000879c3 */ /* 0x000e220000008800 */
[----:B------:R-:W-:Y:S01]  /*0850*/  UMOV UR7, 0x400 ;  /* 0x0000040000077882 */ /* 0x000fe20000000000 */
[----:B------:R-:W-:Y:S01]  /*0860*/  LOP3.LUT R17, R17, 0x3f80, R10, 0xf8, !PT ;  /* 0x00003f8011117812 */ /* 0x000fe200078ef80a */
[----:B0-----:R-:W-:-:S06]  /*0870*/  ULEA UR7, UR8, UR7, 0x18 ;  /* 0x0000000708077291 */ /* 0x001fcc000f8ec0ff */
[----:B------:R-:W-:-:S05]  /*0880*/  MOV R14, UR7 ;  /* 0x00000007000e7c02 */ /* 0x000fca0008000f00 */
[----:B------:R-:W-:-:S05]  /*0890*/  IMAD R17, R17, 0x2, R14 ;  /* 0x0000000211117824 */ /* 0x000fca00078e020e */
[----:B------:R3:W-:Y:S01]  /*08a0*/  STS.U16 [R17], RZ ;  /* 0x000000ff11007388 */ /* 0x0007e20000000400 */
[----:B------:R-:W-:Y:S05]  /*08b0*/  BRA `(.L_x_11) ;  /* 0x00000000006c7947 */ /* 0x000fea0003800000 */
.L_x_9:
[----:B------:R-:W-:Y:S02]  /*08c0*/  IMAD.IADD R14, R3, 0x1, R2 ;  /* 0x00000001030e7824 */ /* 0x000fe400078e0202 */
[----:B------:R-:W-:Y:S02]  /*08d0*/  VIADD R15, R17, UR5 ;  /* 0x00000005110f7c36 */ /* 0x000fe40008000000 */
        /* <DEDUP_REMOVED lines=10> */
[----:B------:R-:W-:-:S05]  /*0980*/  IMAD.SHL.U32 R14, R10, 0x2, RZ ;  /* 0x000000020a0e7824 */ /* 0x000fca00078e00ff */
[----:B------:R-:W-:Y:S01]  /*0990*/  LOP3.LUT R15, R14, 0x7ffe, RZ, 0xc0, !PT ;  /* 0x00007ffe0e0f7812 */ /* 0x000fe200078ec0ff */
[----:B0-----:R-:W-:-:S06]  /*09a0*/  ULEA UR7, UR8, UR7, 0x18 ;  /* 0x0000000708077291 */ /* 0x001fcc000f8ec0ff */
[----:B------:R-:W-:-:S05]  /*09b0*/  MOV R14, UR7 ;  /* 0x00000007000e7c02 */ /* 0x000fca0008000f00 */
[----:B------:R-:W-:-:S05]  /*09c0*/  IMAD.IADD R15, R14, 0x1, R15 ;  /* 0x000000010e0f7824 */ /* 0x000fca00078e020f */
[----:B--2---:R4:W-:Y:S01]  /*09d0*/  STS.U16 [R15+0x8000], R8 ;  /* 0x008000080f007388 */ /* 0x0049e20000000400 */
[----:B------:R-:W-:Y:S05]  /*09e0*/  BRA `(.L_x_11) ;  /* 0x0000000000207947 */ /* 0x000fea0003800000 */
.L_x_12:
[----:B------:R-:W0:Y:S01]  /*09f0*/  S2UR UR8, SR_CgaCtaId ;  /* 0x00000000000879c3 */ /* 0x000e220000008800 */
[----:B------:R-:W-:Y:S01]  /*0a00*/  UMOV UR7, 0x400 ;  /* 0x0000040000077882 */ /* 0x000fe20000000000 */
[----:B------:R-:W-:-:S05]  /*0a10*/  IMAD.SHL.U32 R8, R10, 0x2, RZ ;  /* 0x000000020a087824 */ /* 0x000fca00078e00ff */
[----:B--2---:R-:W-:Y:S01]  /*0a20*/  LOP3.LUT R9, R8, 0x7ffe, RZ, 0xc0, !PT ;  /* 0x00007ffe08097812 */ /* 0x004fe200078ec0ff */
[----:B0-----:R-:W-:-:S06]  /*0a30*/  ULEA UR7, UR8, UR7, 0x18 ;  /* 0x0000000708077291 */ /* 0x001fcc000f8ec0ff */
[----:B------:R-:W-:-:S04]  /*0a40*/  IMAD.U32 R14, RZ, RZ, UR7 ;  /* 0x00000007ff0e7e24 */ /* 0x000fc8000f8e00ff */
[----:B------:R-:W-:-:S05]  /*0a50*/  IMAD.IADD R9, R14, 0x1, R9 ;  /* 0x000000010e097824 */ /* 0x000fca00078e0209 */
[----:B------:R0:W-:Y:S02]  /*0a60*/  STS.U16 [R9+0x8000], RZ ;  /* 0x008000ff09007388 */ /* 0x0001e40000000400 */
.L_x_11:
[----:B------:R-:W-:Y:S05]  /*0a70*/  BSYNC.RECONVERGENT B1 ;  /* 0x0000000000017941 */ /* 0x000fea0003800200 */
.L_x_8:
[C---:B------:R-:W-:Y:S01]  /*0a80*/  ISETP.GE.U32.AND P0, PT, R11.reuse, 0x4000, PT ;  /* 0x000040000b00780c */ /* 0x040fe20003f06070 */
[----:B------:R-:W-:Y:S01]  /*0a90*/  BSSY.RECONVERGENT B1, `(.L_x_13) ;  /* 0x0000026000017945 */ /* 0x000fe20003800200 */
[----:B0---4-:R-:W-:Y:S02]  /*0aa0*/  SHF.R.U32.HI R8, RZ, 0x7, R11 ;  /* 0x00000007ff087819 */ /* 0x011fe4000001160b */
[----:B------:R-:W-:Y:S02]  /*0ab0*/  LOP3.LUT R16, R11, 0x7f, RZ, 0xc0, !PT ;  /* 0x0000007f0b107812 */ /* 0x000fe400078ec0ff */
[----:B--2---:R-:W-:-:S07]  /*0ac0*/  LOP3.LUT R9, R8, 0x7f, RZ, 0xc0, !PT ;  /* 0x0000007f08097812 */ /* 0x004fce00078ec0ff */
[----:B------:R-:W-:Y:S05]  /*0ad0*/  @!P0 BRA `(.L_x_14) ;  /* 0x0000000000488947 */ /* 0x000fea0003800000 */
[----:B------:R-:W-:Y:S01]  /*0ae0*/  IMAD.IADD R18, R9, 0x1, R2 ;  /* 0x0000000109127824 */ /* 0x000fe200078e0202 */
[----:B------:R-:W-:-:S04]  /*0af0*/  IADD3 R15, PT, PT, R16, UR5, RZ ;  /* 0x00000005100f7c10 */ /* 0x000fc8000fffe0ff */
[----:B------:R-:W-:-:S04]  /*0b00*/  VIMNMX R8, PT, PT, R18, R15, !PT ;  /* 0x0000000f12087248 */ /* 0x000fc80007fe0100 */
[----:B------:R-:W-:-:S13]  /*0b10*/  ISETP.GE.AND P0, PT, R8, R3, PT ;  /* 0x000000030800720c */ /* 0x000fda0003f06270 */
[----:B------:R-:W-:-:S05]  /*0b20*/  @P0 IMAD.SHL.U32 R8, R11, 0x2, RZ ;  /* 0x000000020b080824 */ /* 0x000fca00078e00ff */
[----:B------:R-:W-:-:S05]  /*0b30*/  @P0 LOP3.LUT R9, R8, 0x7ffe, RZ, 0xc0, !PT ;  /* 0x00007ffe08090812 */ /* 0x000fca00078ec0ff */
[----:B------:R-:W-:-:S05]  /*0b40*/  @P0 IMAD.IADD R9, R14, 0x1, R9 ;  /* 0x000000010e090824 */ /* 0x000fca00078e0209 */
[----:B------:R0:W-:Y:S01]  /*0b50*/  @P0 STS.U16 [R9+0x8000], RZ ;  /* 0x008000ff09000388 */ /* 0x0001e20000000400 */
[----:B------:R-:W-:Y:S05]  /*0b60*/  @P0 BRA `(.L_x_15) ;  /* 0x0000000000600947 */ /* 0x000fea0003800000 */
[----:B0-----:R-:W0:Y:S01]  /*0b70*/  LDC.64 R8, c[0x0][0x388] ;  /* 0x0000e200ff087b82 */ /* 0x001e220000000a00 */
[----:B------:R-:W-:-:S04]  /*0b80*/  IMAD R15, R18, R3, R15 ;  /* 0x00000003120f7224 */ /* 0x000fc800078e020f */
[----:B0-----:R-:W-:-:S06]  /*0b90*/  IMAD.WIDE.U32 R8, R15, 0x2, R8 ;  /* 0x000000020f087825 */ /* 0x001fcc00078e0008 */
[----:B------:R-:W2:Y:S01]  /*0ba0*/  LDG.E.U16 R8, desc[UR10][R8.64] ;  /* 0x0000000a08087981 */ /* 0x000ea2000c1e1500 */
[----:B------:R-:W-:-:S05]  /*0bb0*/  IMAD.SHL.U32 R15, R11, 0x2, RZ ;  /* 0x000000020b0f7824 */ /* 0x000fca00078e00ff */
[----:B------:R-:W-:-:S05]  /*0bc0*/  LOP3.LUT R15, R15, 0x7ffe, RZ, 0xc0, !PT ;  /* 0x00007ffe0f0f7812 */ /* 0x000fca00078ec0ff */
[----:B------:R-:W-:-:S05]  /*0bd0*/  IMAD.IADD R15, R14, 0x1, R15 ;  /* 0x000000010e0f7824 */ /* 0x000fca00078e020f */
[----:B--2---:R2:W-:Y:S01]  /*0be0*/  STS.U16 [R15+0x8000], R8 ;  /* 0x008000080f007388 */ /* 0x0045e20000000400 */
[----:B------:R-:W-:Y:S05]  /*0bf0*/  BRA `(.L_x_15) ;  /* 0x00000000003c7947 */ /* 0x000fea0003800000 */
.L_x_14:
[----:B------:R-:W-:Y:S01]  /*0c00*/  VIADD R18, R9, UR4 ;  /* 0x0000000409127c36 */ /* 0x000fe20008000000 */
[----:B------:R-:W-:-:S04]  /*0c10*/  IADD3 R15, PT, PT, R16, R2, RZ ;  /* 0x00000002100f7210 */ /* 0x000fc80007ffe0ff */
[----:B------:R-:W-:-:S04]  /*0c20*/  VIMNMX R8, PT, PT, R18, R15, !PT ;  /* 0x0000000f12087248 */ /* 0x000fc80007fe0100 */
[----:B------:R-:W-:-:S13]  /*0c30*/  ISETP.GE.AND P0, PT, R8, R3, PT ;  /* 0x000000030800720c */ /* 0x000fda0003f06270 */
[----:B------:R-:W-:-:S05]  /*0c40*/  @P0 LOP3.LUT R9, R16, 0x3f80, R11, 0xf8, !PT ;  /* 0x00003f8010090812 */ /* 0x000fca00078ef80b */
[----:B------:R-:W-:-:S05]  /*0c50*/  @P0 IMAD R9, R9, 0x2, R14 ;  /* 0x0000000209090824 */ /* 0x000fca00078e020e */
[----:B------:R4:W-:Y:S01]  /*0c60*/  @P0 STS.U16 [R9], RZ ;  /* 0x000000ff09000388 */ /* 0x0009e20000000400 */
[----:B------:R-:W-:Y:S05]  /*0c70*/  @P0 BRA `(.L_x_15) ;  /* 0x00000000001c0947 */ /* 0x000fea0003800000 */
[----:B----4-:R-:W0:Y:S01]  /*0c80*/  LDC.64 R8, c[0x0][0x380] ;  /* 0x0000e000ff087b82 */ /* 0x010e220000000a00 */
[----:B------:R-:W-:-:S04]  /*0c90*/  IMAD R15, R18, R3, R15 ;  /* 0x00000003120f7224 */ /* 0x000fc800078e020f */
[----:B0-----:R-:W-:-:S06]  /*0ca0*/  IMAD.WIDE.U32 R8, R15, 0x2, R8 ;  /* 0x000000020f087825 */ /* 0x001fcc00078e0008 */
[----:B------:R-:W2:Y:S01]  /*0cb0*/  LDG.E.U16 R8, desc[UR10][R8.64] ;  /* 0x0000000a08087981 */ /* 0x000ea2000c1e1500 */
[----:B------:R-:W-:-:S05]  /*0cc0*/  LOP3.LUT R15, R16, 0x3f80, R11, 0xf8, !PT ;  /* 0x00003f80100f7812 */ /* 0x000fca00078ef80b */
[----:B------:R-:W-:-:S05]  /*0cd0*/  IMAD R15, R15, 0x2, R14 ;  /* 0x000000020f0f7824 */ /* 0x000fca00078e020e */
[----:B--2---:R0:W-:Y:S02]  /*0ce0*/  STS.U16 [R15], R8 ;  /* 0x000000080f007388 */ /* 0x0041e40000000400 */
.L_x_15:
[----:B------:R-:W-:Y:S05]  /*0cf0*/  BSYNC.RECONVERGENT B1 ;  /* 0x0000000000017941 */ /* 0x000fea0003800200 */
.L_x_13:
[C---:B------:R-:W-:Y:S01]  /*0d00*/  ISETP.GE.U32.AND P0, PT, R12.reuse, 0x4000, PT ;  /* 0x000040000c00780c */ /* 0x040fe20003f06070 */
[----:B------:R-:W-:Y:S01]  /*0d10*/  BSSY.RECONVERGENT B1, `(.L_x_16) ;  /* 0x0000026000017945 */ /* 0x000fe20003800200 */
[----:B0-2---:R-:W-:Y:S02]  /*0d20*/  SHF.R.U32.HI R8, RZ, 0x7, R12 ;  /* 0x00000007ff087819 */ /* 0x005fe4000001160c */
[----:B------:R-:W-:Y:S02]  /*0d30*/  LOP3.LUT R15, R12, 0x7f, RZ, 0xc0, !PT ;  /* 0x0000007f0c0f7812 */ /* 0x000fe400078ec0ff */
[----:B----4-:R-:W-:-:S07]  /*0d40*/  LOP3.LUT R9, R8, 0x7f, RZ, 0xc0, !PT ;  /* 0x0000007f08097812 */ /* 0x010fce00078ec0ff */
[----:B------:R-:W-:Y:S05]  /*0d50*/  @!P0 BRA `(.L_x_17) ;  /* 0x0000000000488947 */ /* 0x000fea0003800000 */
[----:B------:R-:W-:Y:S02]  /*0d60*/  IMAD.IADD R16, R9, 0x1, R2 ;  /* 0x0000000109107824 */ /* 0x000fe400078e0202 */
[----:B------:R-:W-:-:S05]  /*0d70*/  VIADD R15, R15, UR5 ;  /* 0x000000050f0f7c36 */ /* 0x000fca0008000000 */
[----:B------:R-:W-:-:S04]  /*0d80*/  VIMNMX R8, PT, PT, R16, R15, !PT ;  /* 0x0000000f10087248 */ /* 0x000fc80007fe0100 */
[----:B------:R-:W-:-:S13]  /*0d90*/  ISETP.GE.AND P0, PT, R8, R3, PT ;  /* 0x000000030800720c */ /* 0x000fda0003f06270 */
[----:B------:R-:W-:-:S05]  /*0da0*/  @P0 IMAD.SHL.U32 R8, R12, 0x2, RZ ;  /* 0x000000020c080824 */ /* 0x000fca00078e00ff */
[----:B------:R-:W-:-:S04]  /*0db0*/  @P0 LOP3.LUT R9, R8, 0x7ffe, RZ, 0xc0, !PT ;  /* 0x00007ffe08090812 */ /* 0x000fc800078ec0ff */
[----:B------:R-:W-:-:S05]  /*0dc0*/  @P0 IADD3 R9, PT, PT, R14, R9, RZ ;  /* 0x000000090e090210 */ /* 0x000fca0007ffe0ff */
[----:B------:R4:W-:Y:S01]  /*0dd0*/  @P0 STS.U16 [R9+0x8000], RZ ;  /* 0x008000ff09000388 */ /* 0x0009e20000000400 */
[----:B------:R-:W-:Y:S05]  /*0de0*/  @P0 BRA `(.L_x_18) ;  /* 0x0000000000600947 */ /* 0x000fea0003800000 */
[----:B----4-:R-:W0:Y:S01]  /*0df0*/  LDC.64 R8, c[0x0][0x388] ;  /* 0x0000e200ff087b82 */ /* 0x010e220000000a00 */
        /* <DEDUP_REMOVED lines=8> */
.L_x_17:
[----:B------:R-:W-:Y:S02]  /*0e80*/  VIADD R16, R9, UR4 ;  /* 0x0000000409107c36 */ /* 0x000fe40008000000 */
[----:B---3--:R-:W-:-:S05]  /*0e90*/  IMAD.IADD R17, R15, 0x1, R2 ;  /* 0x000000010f117824 */ /* 0x008fca00078e0202 */
[----:B------:R-:W-:-:S04]  /*0ea0*/  VIMNMX R8, PT, PT, R16, R17, !PT ;  /* 0x0000001110087248 */ /* 0x000fc80007fe0100 */
[----:B------:R-:W-:-:S13]  /*0eb0*/  ISETP.GE.AND P0, PT, R8, R3, PT ;  /* 0x000000030800720c */ /* 0x000fda0003f06270 */
[----:B------:R-:W-:-:S05]  /*0ec0*/  @P0 LOP3.LUT R9, R15, 0x3f80, R12, 0xf8, !PT ;  /* 0x00003f800f090812 */ /* 0x000fca00078ef80c */
[----:B------:R-:W-:-:S05]  /*0ed0*/  @P0 IMAD R9, R9, 0x2, R14 ;  /* 0x0000000209090824 */ /* 0x000fca00078e020e */
[----:B------:R0:W-:Y:S01]  /*0ee0*/  @P0 STS.U16 [R9], RZ ;  /* 0x000000ff09000388 */ /* 0x0001e20000000400 */
[----:B------:R-:W-:Y:S05]  /*0ef0*/  @P0 BRA `(.L_x_18) ;  /* 0x00000000001c0947 */ /* 0x000fea0003800000 */
[----:B0-----:R-:W0:Y:S01]  /*0f00*/  LDC.64 R8, c[0x0][0x380] ;  /* 0x0000e000ff087b82 */ /* 0x001e220000000a00 */
[----:B------:R-:W-:-:S04]  /*0f10*/  IMAD R17, R16, R3, R17 ;  /* 0x0000000310117224 */ /* 0x000fc800078e0211 */
[----:B0-----:R-:W-:-:S06]  /*0f20*/  IMAD.WIDE.U32 R8, R17, 0x2, R8 ;  /* 0x0000000211087825 */ /* 0x001fcc00078e0008 */
[----:B------:R-:W2:Y:S01]  /*0f30*/  LDG.E.U16 R8, desc[UR10][R8.64] ;  /* 0x0000000a08087981 */ /* 0x000ea2000c1e1500 */
[----:B------:R-:W-:-:S04]  /*0f40*/  LOP3.LUT R15, R15, 0x3f80, R12, 0xf8, !PT ;  /* 0x00003f800f0f7812 */ /* 0x000fc800078ef80c */
[----:B------:R-:W-:-:S05]  /*0f50*/  LEA R15, R15, R14, 0x1 ;  /* 0x0000000e0f0f7211 */ /* 0x000fca00078e08ff */
[----:B--2---:R2:W-:Y:S02]  /*0f60*/  STS.U16 [R15], R8 ;  /* 0x000000080f007388 */ /* 0x0045e40000000400 */
.L_x_18:
[----:B------:R-:W-:Y:S05]  /*0f70*/  BSYNC.RECONVERGENT B1 ;  /* 0x0000000000017941 */ /* 0x000fea0003800200 */
.L_x_16:
[C---:B------:R-:W-:Y:S01]  /*0f80*/  ISETP.GE.U32.AND P0, PT, R13.reuse, 0x4000, PT ;  /* 0x000040000d00780c */ /* 0x040fe20003f06070 */
[----:B0---4-:R-:W-:Y:S01]  /*0f90*/  IMAD.U32 R9, RZ, RZ, UR9 ;  /* 0x00000009ff097e24 */ /* 0x011fe2000f8e00ff */
[----:B--2---:R-:W-:Y:S01]  /*0fa0*/  SHF.R.U32.HI R8, RZ, 0x7, R13 ;  /* 0x00000007ff087819 */ /* 0x004fe2000001160d */
[----:B------:R-:W-:Y:S01]  /*0fb0*/  BSSY.RECONVERGENT B1, `(.L_x_19) ;  /* 0x0000026000017945 */ /* 0x000fe20003800200 */
[----:B------:R-:W-:Y:S02]  /*0fc0*/  LOP3.LUT R16, R13, 0x7f, RZ, 0xc0, !PT ;  /* 0x0000007f0d107812 */ /* 0x000fe400078ec0ff */
[----:B------:R-:W-:Y:S02]  /*0fd0*/  IADD3 R10, PT, PT, R9, UR9, R10 ;  /* 0x00000009090a7c10 */ /* 0x000fe4000fffe00a */
[----:B------:R-:W-:-:S05]  /*0fe0*/  LOP3.LUT R9, R8, 0x7f, RZ, 0xc0, !PT ;  /* 0x0000007f08097812 */ /* 0x000fca00078ec0ff */
[----:B------:R-:W-:Y:S05]  /*0ff0*/  @!P0 BRA `(.L_x_20) ;  /* 0x0000000000488947 */ /* 0x000fea0003800000 */
[----:B------:R-:W-:Y:S02]  /*1000*/  IMAD.IADD R18, R9, 0x1, R2 ;  /* 0x0000000109127824 */ /* 0x000fe400078e0202 */
[----:B------:R-:W-:-:S05]  /*1010*/  VIADD R15, R16, UR5 ;  /* 0x00000005100f7c36 */ /* 0x000fca0008000000 */
[----:B------:R-:W-:-:S04]  /*1020*/  VIMNMX R8, PT, PT, R18, R15, !PT ;  /* 0x0000000f12087248 */ /* 0x000fc80007fe0100 */
[----:B------:R-:W-:-:S13]  /*1030*/  ISETP.GE.AND P0, PT, R8, R3, PT ;  /* 0x000000030800720c */ /* 0x000fda0003f06270 */
[----:B------:R-:W-:-:S05]  /*1040*/  @P0 IMAD.SHL.U32 R8, R13, 0x2, RZ ;  /* 0x000000020d080824 */ /* 0x000fca00078e00ff */
[----:B------:R-:W-:-:S05]  /*1050*/  @P0 LOP3.LUT R9, R8, 0x7ffe, RZ, 0xc0, !PT ;  /* 0x00007ffe08090812 */ /* 0x000fca00078ec0ff */
[----:B------:R-:W-:-:S05]  /*1060*/  @P0 IMAD.IADD R9, R14, 0x1, R9 ;  /* 0x000000010e090824 */ /* 0x000fca00078e0209 */
[----:B------:R4:W-:Y:S01]  /*1070*/  @P0 STS.U16 [R9+0x8000], RZ ;  /* 0x008000ff09000388 */ /* 0x0009e20000000400 */
[----:B------:R-:W-:Y:S05]  /*1080*/  @P0 BRA `(.L_x_21) ;  /* 0x0000000000600947 */ /* 0x000fea0003800000 */
[----:B----4-:R-:W0:Y:S01]  /*1090*/  LDC.64 R8, c[0x0][0x388] ;  /* 0x0000e200ff087b82 */ /* 0x010e220000000a00 */
[----:B------:R-:W-:-:S04]  /*10a0*/  IMAD R15, R18, R3, R15 ;  /* 0x00000003120f7224 */ /* 0x000fc800078e020f */
[----:B0-----:R-:W-:-:S06]  /*10b0*/  IMAD.WIDE.U32 R8, R15, 0x2, R8 ;  /* 0x000000020f087825 */ /* 0x001fcc00078e0008 */
[----:B------:R-:W2:Y:S01]  /*10c0*/  LDG.E.U16 R8, desc[UR10][R8.64] ;  /* 0x0000000a08087981 */ /* 0x000ea2000c1e1500 */
[----:B------:R-:W-:-:S04]  /*10d0*/  SHF.L.U32 R15, R13, 0x1, RZ ;  /* 0x000000010d0f7819 */ /* 0x000fc800000006ff */
[----:B------:R-:W-:-:S05]  /*10e0*/  LOP3.LUT R15, R15, 0x7ffe, RZ, 0xc0, !PT ;  /* 0x00007ffe0f0f7812 */ /* 0x000fca00078ec0ff */
[----:B------:R-:W-:-:S05]  /*10f0*/  IMAD.IADD R15, R14, 0x1, R15 ;  /* 0x000000010e0f7824 */ /* 0x000fca00078e020f */
[----:B--2---:R0:W-:Y:S01]  /*1100*/  STS.U16 [R15+0x8000], R8 ;  /* 0x008000080f007388 */ /* 0x0041e20000000400 */
[----:B------:R-:W-:Y:S05]  /*1110*/  BRA `(.L_x_21) ;  /* 0x00000000003c7947 */ /* 0x000fea0003800000 */
.L_x_20:
[----:B------:R-:W-:Y:S02]  /*1120*/  VIADD R18, R9, UR4 ;  /* 0x0000000409127c36 */ /* 0x000fe40008000000 */
[----:B------:R-:W-:-:S05]  /*1130*/  IMAD.IADD R15, R16, 0x1, R2 ;  /* 0x00000001100f7824 */ /* 0x000fca00078e0202 */
        /* <DEDUP_REMOVED lines=10> */
[----:B------:R-:W-:-:S05]  /*11e0*/  LOP3.LUT R15, R16, 0x3f80, R13, 0xf8, !PT ;  /* 0x00003f80100f7812 */ /* 0x000fca00078ef80d */
[----:B------:R-:W-:-:S05]  /*11f0*/  IMAD R15, R15, 0x2, R14 ;  /* 0x000000020f0f7824 */ /* 0x000fca00078e020e */
[----:B--2---:R2:W-:Y:S02]  /*1200*/  STS.U16 [R15], R8 ;  /* 0x000000080f007388 */ /* 0x0045e40000000400 */
.L_x_21:
[----:B------:R-:W-:Y:S05]  /*1210*/  BSYNC.RECONVERGENT B1 ;  /* 0x0000000000017941 */ /* 0x000fea0003800200 */
.L_x_19:
[----:B0---4-:R-:W-:Y:S01]  /*1220*/  MOV R9, UR9 ;  /* 0x0000000900097c02 */ /* 0x011fe20008000f00 */
[----:B--2---:R-:W-:Y:S02]  /*1230*/  IMAD.U32 R8, RZ, RZ, UR9 ;  /* 0x00000009ff087e24 */ /* 0x004fe4000f8e00ff */
[----:B------:R-:W-:Y:S01]  /*1240*/  IMAD.U32 R14, RZ, RZ, UR9 ;  /* 0x00000009ff0e7e24 */ /* 0x000fe2000f8e00ff */
[C---:B------:R-:W-:Y:S01]  /*1250*/  IADD3 R10, PT, PT, R9.reuse, UR9, R10 ;  /* 0x00000009090a7c10 */ /* 0x040fe2000fffe00a */
[----:B------:R-:W-:Y:S02]  /*1260*/  IMAD R12, R9, 0x4, R12 ;  /* 0x00000004090c7824 */ /* 0x000fe400078e020c */
[----:B------:R-:W-:Y:S01]  /*1270*/  IMAD R13, R8, 0x4, R13 ;  /* 0x00000004080d7824 */ /* 0x000fe200078e020d */
[----:B------:R-:W-:Y:S01]  /*1280*/  ISETP.GE.U32.AND P0, PT, R10, 0x8000, PT ;  /* 0x000080000a00780c */ /* 0x000fe20003f06070 */
[----:B------:R-:W-:-:S12]  /*1290*/  IMAD R11, R14, 0x4, R11 ;  /* 0x000000040e0b7824 */ /* 0x000fd800078e020b */
[----:B------:R-:W-:Y:S05]  /*12a0*/  @!P0 BRA `(.L_x_22) ;  /* 0xfffffff400048947 */ /* 0x000fea000383ffff */
[----:B------:R-:W-:Y:S05]  /*12b0*/  BSYNC.RECONVERGENT B0 ;  /* 0x0000000000007941 */ /* 0x000fea0003800200 */
.L_x_7:
[----:B------:R-:W0:Y:S01]  /*12c0*/  S2R R10, SR_LANEID ;  /* 0x00000000000a7919 */ /* 0x000e220000000000 */
[----:B------:R-:W-:Y:S02]  /*12d0*/  VIADD R26, R35, 0x8000 ;  /* 0x00008000231a7836 */ /* 0x000fe40000000000 */
[----:B------:R-:W-:Y:S01]  /*12e0*/  VIADD R45, R41, 0x20 ;  /* 0x00000020292d7836 */ /* 0x000fe20000000000 */
[----:B------:R-:W-:Y:S01]  /*12f0*/  BAR.SYNC.DEFER_BLOCKING 0x0 ;  /* 0x0000000000007b1d */ /* 0x000fe20000010000 */
[----:B------:R-:W-:-:S05]  /*1300*/  VIADD R2, R2, 0x80 ;  /* 0x0000008002027836 */ /* 0x000fca0000000000 */
[----:B------:R-:W-:Y:S05]  /*1310*/  WARPSYNC.ALL ;  /* 0x0000000000007948 */ /* 0x000fea0003800000 */
[----:B------:R-:W-:Y:S02]  /*1320*/  ISETP.GE.AND P0, PT, R2, R3, PT ;  /* 0x000000030200720c */ /* 0x000fe40003f06270 */
[--C-:B0-----:R-:W-:Y:S02]  /*1330*/  SHF.R.U32.HI R8, RZ, 0x3, R10.reuse ;  /* 0x00000003ff087819 */ /* 0x101fe4000001160a */
[----:B------:R-:W-:Y:S02]  /*1340*/  LOP3.LUT R9, R10, 0x7, RZ, 0xc0, !PT ;  /* 0x000000070a097812 */ /* 0x000fe400078ec0ff */
[----:B------:R-:W-:Y:S01]  /*1350*/  SHF.R.U32.HI R10, RZ, 0x4, R10 ;  /* 0x00000004ff0a7819 */ /* 0x000fe2000001160a */
[C---:B------:R-:W-:Y:S01]  /*1360*/  IMAD.SHL.U32 R12, R8.reuse, 0x8, RZ ;  /* 0x00000008080c7824 */ /* 0x040fe200078e00ff */
[----:B------:R-:W-:-:S03]  /*1370*/  SHF.L.U32 R25, R8, 0x3, RZ ;  /* 0x0000000308197819 */ /* 0x000fc600000006ff */
[--C-:B------:R-:W-:Y:S01]  /*1380*/  IMAD R8, R10, 0x8, R9.reuse ;  /* 0x000000080a087824 */ /* 0x100fe200078e0209 */
[----:B------:R-:W-:Y:S01]  /*1390*/  LOP3.LUT R9, R12, 0x8, R9, 0xe2, !PT ;  /* 0x000000080c097812 */ /* 0x000fe200078ee209 */
[----:B------:R-:W-:Y:S01]  /*13a0*/  IMAD.SHL.U32 R24, R10, 0x8, RZ ;  /* 0x000000080a187824 */ /* 0x000fe200078e00ff */
[----:B------:R-:W-:-:S04]  /*13b0*/  LOP3.LUT R25, R25, 0x8, RZ, 0xe2, !PT ;  /* 0x0000000819197812 */ /* 0x000fc800078ee2ff */
[----:B------:R-:W-:Y:S01]  /*13c0*/  LEA R24, R9, R24, 0x7 ;  /* 0x0000001809187211 */ /* 0x000fe200078e38ff */
[----:B------:R-:W-:-:S04]  /*13d0*/  IMAD R25, R8, 0x80, R25 ;  /* 0x0000008008197824 */ /* 0x000fc800078e0219 */
[C---:B------:R-:W-:Y:S02]  /*13e0*/  IMAD.U32 R8, R24.reuse, 0x2, R41 ;  /* 0x0000000218087824 */ /* 0x040fe400078e0029 */
[C---:B------:R-:W-:Y:S02]  /*13f0*/  IMAD.U32 R26, R25.reuse, 0x2, R26 ;  /* 0x00000002191a7824 */ /* 0x040fe400078e001a */
[----:B------:R-:W-:Y:S02]  /*1400*/  IMAD.U32 R45, R24, 0x2, R45 ;  /* 0x00000002182d7824 */ /* 0x000fe400078e002d */
[----:B------:R-:W-:Y:S01]  /*1410*/  LDSM.16.M88.4 R8, [R8] ;  /* 0x000000000808783b */ /* 0x000fe20000000200 */
[----:B------:R-:W-:-:S03]  /*1420*/  IMAD.U32 R27, R25, 0x2, R34 ;  /* 0x00000002191b7824 */ /* 0x000fc600078e0022 */
[----:B------:R0:W2:Y:S04]  /*1430*/  LDSM.16.M88.4 R12, [R26] ;  /* 0x000000001a0c783b */ /* 0x0000a80000000200 */
[----:B---3--:R-:W-:Y:S01]  /*1440*/  LDSM.16.M88.4 R16, [R27] ;  /* 0x000000001b10783b */ /* 0x008fe20000000200 */
[C---:B0-----:R-:W-:Y:S01]  /*1450*/  IMAD.U32 R26, R25.reuse, 0x2, R6 ;  /* 0x00000002191a7824 */ /* 0x041fe200078e0006 */
[C---:B--2---:R-:W-:Y:S08]  /*1460*/  HMMA.16816.F32 R20, R8.reuse, R12, R20 ;  /* 0x0000000c0814723c */ /* 0x044ff00000001814 */
[----:B------:R-:W-:Y:S01]  /*1470*/  HMMA.16816.F32 R8, R8, R14, R28 ;  /* 0x0000000e0808723c */ /* 0x000fe2000000181c */
[----:B------:R0:W2:Y:S01]  /*1480*/  LDSM.16.M88.4 R12, [R45] ;  /* 0x000000002d0c783b */ /* 0x0000a20000000200 */
[----:B------:R-:W-:Y:S01]  /*1490*/  LEA R29, R24, R33, 0x1 ;  /* 0x00000021181d7211 */ /* 0x000fe200078e08ff */
[----:B------:R-:W-:-:S02]  /*14a0*/  IMAD.U32 R28, R25, 0x2, R32 ;  /* 0x00000002191c7824 */ /* 0x000fc400078e0020 */
[C---:B------:R-:W-:Y:S02]  /*14b0*/  IMAD.U32 R30, R24.reuse, 0x2, R7 ;  /* 0x00000002181e7824 */ /* 0x040fe400078e0007 */
[----:B------:R-:W-:Y:S02]  /*14c0*/  IMAD.U32 R31, R24, 0x2, R5 ;  /* 0x00000002181f7824 */ /* 0x000fe400078e0005 */
[----:B0-----:R-:W-:-:S05]  /*14d0*/  VIADD R45, R41, 0xe0 ;  /* 0x000000e0292d7836 */ /* 0x001fca0000000000 */
[----:B------:R-:W-:Y:S01]  /*14e0*/  LEA R45, R24, R45, 0x1 ;  /* 0x0000002d182d7211 */ /* 0x000fe200078e08ff */
[C---:B--2---:R-:W-:Y:S08]  /*14f0*/  HMMA.16816.F32 R20, R12.reuse, R16, R20 ;  /* 0x000000100c14723c */ /* 0x044ff00000001814 */
[----:B------:R-:W-:Y:S01]  /*1500*/  HMMA.16816.F32 R8, R12, R18, R8 ;  /* 0x000000120c08723c */ /* 0x000fe20000001808 */
[----:B------:R0:W-:Y:S04]  /*1510*/  LDSM.16.M88.4 R12, [R29] ;  /* 0x000000001d0c783b */ /* 0x0001e80000000200 */
[----:B------:R2:W3:Y:S01]  /*1520*/  LDSM.16.M88.4 R16, [R28] ;  /* 0x000000001c10783b */ /* 0x0004e20000000200 */
[----:B0-----:R-:W-:-:S02]  /*1530*/  VIADD R29, R41, 0xa0 ;  /* 0x000000a0291d7836 */ /* 0x001fc40000000000 */
[----:B--2---:R-:W-:-:S04]  /*1540*/  VIADD R28, R35, 0xf000 ;  /* 0x0000f000231c7836 */ /* 0x004fc80000000000 */
[C---:B---3--:R-:W-:Y:S08]  /*1550*/  HMMA.16816.F32 R20, R12.reuse, R16, R20 ;  /* 0x000000100c14723c */ /* 0x048ff00000001814 */
[----:B------:R-:W-:Y:S01]  /*1560*/  HMMA.16816.F32 R8, R12, R18, R8 ;  /* 0x000000120c08723c */ /* 0x000fe20000001808 */
[----:B------:R0:W-:Y:S04]  /*1570*/  LDSM.16.M88.4 R12, [R30] ;  /* 0x000000001e0c783b */ /* 0x0001e80000000200 */
[----:B------:R-:W2:Y:S01]  /*1580*/  LDSM.16.M88.4 R16, [R26] ;  /* 0x000000001a10783b */ /* 0x000ea20000000200 */
[----:B0-----:R-:W-:-:S02]  /*1590*/  IMAD.U32 R30, R24, 0x2, R29 ;  /* 0x00000002181e7824 */ /* 0x001fc400078e001d */
[----:B------:R-:W-:-:S04]  /*15a0*/  VIADD R29, R41, 0xc0 ;  /* 0x000000c0291d7836 */ /* 0x000fc80000000000 */
[----:B------:R-:W-:Y:S01]  /*15b0*/  IMAD.U32 R29, R24, 0x2, R29 ;  /* 0x00000002181d7824 */ /* 0x000fe200078e001d */
[----:B--2---:R-:W-:Y:S01]  /*15c0*/  HMMA.16816.F32 R20, R12, R16, R20 ;  /* 0x000000100c14723c */ /* 0x004fe20000001814 */
[----:B------:R-:W-:-:S05]  /*15d0*/  VIADD R16, R35, 0xc000 ;  /* 0x0000c00023107836 */ /* 0x000fca0000000000 */
[----:B------:R-:W-:Y:S02]  /*15e0*/  LEA R27, R25, R16, 0x1 ;  /* 0x00000010191b7211 */ /* 0x000fe400078e08ff */
[----:B------:R-:W-:Y:S01]  /*15f0*/  HMMA.16816.F32 R8, R12, R18, R8 ;  /* 0x000000120c08723c */ /* 0x000fe20000001808 */
[----:B------:R-:W-:Y:S04]  /*1600*/  LDSM.16.M88.4 R12, [R31] ;  /* 0x000000001f0c783b */ /* 0x000fe80000000200 */
[----:B------:R-:W0:Y:S07]  /*1610*/  LDSM.16.M88.4 R16, [R27] ;  /* 0x000000001b10783b */ /* 0x000e2e0000000200 */
[----:B0-----:R-:W-:Y:S01]  /*1620*/  HMMA.16816.F32 R20, R12, R16, R20 ;  /* 0x000000100c14723c */ /* 0x001fe20000001814 */
[----:B------:R-:W-:-:S04]  /*1630*/  VIADD R16, R35, 0xd000 ;  /* 0x0000d00023107836 */ /* 0x000fc80000000000 */
[----:B------:R-:W-:-:S03]  /*1640*/  IMAD.U32 R26, R25, 0x2, R16 ;  /* 0x00000002191a7824 */ /* 0x000fc600078e0010 */
[----:B------:R-:W-:Y:S01]  /*1650*/  HMMA.16816.F32 R8, R12, R18, R8 ;  /* 0x000000120c08723c */ /* 0x000fe20000001808 */
[----:B------:R-:W-:Y:S04]  /*1660*/  LDSM.16.M88.4 R12, [R30] ;  /* 0x000000001e0c783b */ /* 0x000fe80000000200 */
[----:B------:R-:W0:Y:S07]  /*1670*/  LDSM.16.M88.4 R16, [R26] ;  /* 0x000000001a10783b */ /* 0x000e2e0000000200 */
[----:B0-----:R-:W-:Y:S01]  /*1680*/  HMMA.16816.F32 R20, R12, R16, R20 ;  /* 0x000000100c14723c */ /* 0x001fe20000001814 */
[----:B------:R-:W-:-:S05]  /*1690*/  IADD3 R16, PT, PT, R35, 0xe000, RZ ;  /* 0x0000e00023107810 */ /* 0x000fca0007ffe0ff */
[C---:B------:R-:W-:Y:S02]  /*16a0*/  IMAD.U32 R16, R25.reuse, 0x2, R16 ;  /* 0x0000000219107824 */ /* 0x040fe400078e0010 */
[----:B------:R-:W-:Y:S01]  /*16b0*/  HMMA.16816.F32 R8, R12, R18, R8 ;  /* 0x000000120c08723c */ /* 0x000fe20000001808 */
[----:B------:R-:W-:Y:S01]  /*16c0*/  LDSM.16.M88.4 R12, [R29] ;  /* 0x000000001d0c783b */ /* 0x000fe20000000200 */
[----:B------:R-:W-:-:S03]  /*16d0*/  IMAD.U32 R25, R25, 0x2, R28 ;  /* 0x0000000219197824 */ /* 0x000fc600078e001c */
[----:B------:R-:W0:Y:S04]  /*16e0*/  LDSM.16.M88.4 R16, [R16] ;  /* 0x000000001010783b */ /* 0x000e280000000200 */
[----:B------:R-:W-:Y:S04]  /*16f0*/  LDSM.16.M88.4 R24, [R25] ;  /* 0x000000001918783b */ /* 0x000fe80000000200 */
[----:B------:R-:W2:Y:S01]  /*1700*/  LDSM.16.M88.4 R28, [R45] ;  /* 0x000000002d1c783b */ /* 0x000ea20000000200 */
[C---:B0-----:R-:W-:Y:S08]  /*1710*/  HMMA.16816.F32 R20, R12.reuse, R16, R20 ;  /* 0x000000100c14723c */ /* 0x041ff00000001814 */
[----:B------:R-:W-:-:S12]  /*1720*/  HMMA.16816.F32 R8, R12, R18, R8 ;  /* 0x000000120c08723c */ /* 0x000fd80000001808 */
[C---:B--2---:R-:W-:Y:S08]  /*1730*/  HMMA.16816.F32 R20, R28.reuse, R24, R20 ;  /* 0x000000181c14723c */ /* 0x044ff00000001814 */
[----:B------:R-:W-:Y:S01]  /*1740*/  HMMA.16816.F32 R28, R28, R26, R8 ;  /* 0x0000001a1c1c723c */ /* 0x000fe20000001808 */
[----:B------:R-:W-:Y:S06]  /*1750*/  BAR.SYNC.DEFER_BLOCKING 0x0 ;  /* 0x0000000000007b1d */ /* 0x000fec0000010000 */
[----:B------:R-:W-:-:S13]  /*1760*/  @!P0 BRA `(.L_x_23) ;  /* 0xffffffe800ec8947 */ /* 0x000fda000383ffff */
.L_x_0:
[----:B------:R-:W-:-:S04]  /*1770*/  VIMNMX R0, PT, PT, R44, R43, !PT ;  /* 0x0000002b2c007248 */ /* 0x000fc80007fe0100 */
[----:B------:R-:W-:-:S13]  /*1780*/  ISETP.GE.AND P0, PT, R0, R3, PT ;  /* 0x000000030000720c */ /* 0x000fda0003f06270 */
[----:B------:R-:W-:Y:S05]  /*1790*/  @P0 EXIT ;  /* 0x000000000000094d */ /* 0x000fea0003800000 */
[----:B------:R-:W0:Y:S01]  /*17a0*/  S2R R5, SR_LANEID ;  /* 0x0000000000057919 */ /* 0x000e220000000000 */
[----:B------:R-:W2:Y:S01]  /*17b0*/  LDCU.64 UR12, c[0x0][0x390] ;  /* 0x00007200ff0c77ac */ /* 0x000ea20008000a00 */
[----:B------:R-:W-:Y:S01]  /*17c0*/  IMAD R44, R44, R3, RZ ;  /* 0x000000032c2c7224 */ /* 0x000fe200078e02ff */
[----:B------:R-:W-:Y:S01]  /*17d0*/  SHF.R.U32.HI R7, RZ, 0x1, R3 ;  /* 0x00000001ff077819 */ /* 0x000fe20000011603 */
[----:B------:R-:W-:-:S03]  /*17e0*/  IMAD.MOV.U32 R3, RZ, RZ, RZ ;  /* 0x000000ffff037224 */ /* 0x000fc600078e00ff */
[----:B------:R-:W-:-:S05]  /*17f0*/  IADD3 R43, P0, PT, R44, R43, RZ ;  /* 0x0000002b2c2b7210 */ /* 0x000fca0007f1e0ff */
[----:B------:R-:W-:Y:S01]  /*1800*/  IMAD.X R0, RZ, RZ, RZ, P0 ;  /* 0x000000ffff007224 */ /* 0x000fe200000e06ff */
[----:B--2---:R-:W-:Y:S02]  /*1810*/  LEA R9, P0, R43, UR12, 0x2 ;  /* 0x0000000c2b097c11 */ /* 0x004fe4000f8010ff */
[----:B0-----:R-:W-:Y:S02]  /*1820*/  LOP3.LUT R2, R5, 0x3, RZ, 0xc0, !PT ;  /* 0x0000000305027812 */ /* 0x001fe400078ec0ff */
[----:B------:R-:W-:-:S05]  /*1830*/  SHF.R.U32.HI R5, RZ, 0x2, R5 ;  /* 0x00000002ff057819 */ /* 0x000fca0000011605 */
[----:B------:R-:W-:Y:S01]  /*1840*/  IMAD.WIDE.U32 R2, R5, R7, R2 ;  /* 0x0000000705027225 */ /* 0x000fe200078e0002 */
[----:B------:R-:W-:Y:S01]  /*1850*/  LEA.HI.X R5, R43, UR13, R0, 0x2, P0 ;  /* 0x0000000d2b057c11 */ /* 0x000fe200080f1400 */
[----:B------:R-:W-:Y:S05]  /*1860*/  WARPSYNC.ALL ;  /* 0x0000000000007948 */ /* 0x000fea0003800000 */
[----:B------:R-:W-:-:S04]  /*1870*/  LEA R4, P0, R2, R9, 0x3 ;  /* 0x0000000902047211 */ /* 0x000fc800078018ff */
[----:B------:R-:W-:-:S03]  /*1880*/  LEA.HI.X R5, R2, R5, R3, 0x3, P0 ;  /* 0x0000000502057211 */ /* 0x000fc600000f1c03 */
[----:B------:R-:W-:Y:S02]  /*1890*/  IMAD.WIDE.U32 R2, R7, 0x40, R4 ;  /* 0x0000004007027825 */ /* 0x000fe400078e0004 */
[----:B------:R-:W-:Y:S04]  /*18a0*/  STG.E.64 desc[UR10][R4.64], R20 ;  /* 0x0000001404007986 */ /* 0x000fe8000c101b0a */
[----:B------:R-:W-:Y:S04]  /*18b0*/  STG.E.64 desc[UR10][R2.64], R22 ;  /* 0x0000001602007986 */ /* 0x000fe8000c101b0a */
[----:B------:R-:W-:Y:S04]  /*18c0*/  STG.E.64 desc[UR10][R4.64+0x20], R28 ;  /* 0x0000201c04007986 */ /* 0x000fe8000c101b0a */
[----:B------:R-:W-:Y:S01]  /*18d0*/  STG.E.64 desc[UR10][R2.64+0x20], R30 ;  /* 0x0000201e02007986 */ /* 0x000fe2000c101b0a */
[----:B------:R-:W-:Y:S05]  /*18e0*/  EXIT ;  /* 0x000000000000794d */ /* 0x000fea0003800000 */
        .weak           $__internal_0_$__cuda_sm20_div_u16
        .type           $__internal_0_$__cuda_sm20_div_u16,@function
        .size           $__internal_0_$__cuda_sm20_div_u16,(.L_x_25 - $__internal_0_$__cuda_sm20_div_u16)
$__internal_0_$__cuda_sm20_div_u16:
[----:B------:R-:W0:Y:S01]  /*18f0*/  I2F.U16 R3, UR6 ;  /* 0x0000000600037d06 */ /* 0x000e220008101000 */
[----:B------:R-:W-:Y:S01]  /*1900*/  IMAD.MOV.U32 R4, RZ, RZ, 0x4b800000 ;  /* 0x4b800000ff047424 */ /* 0x000fe200078e00ff */
[----:B------:R-:W-:Y:S02]  /*1910*/  I2FP.F32.U32.RZ R2, R2 ;  /* 0x0000000200027245 */ /* 0x000fe4000020d000 */
[C---:B0-----:R-:W-:Y:S02]  /*1920*/  FSETP.GEU.AND P1, PT, |R3|.reuse, 1.175494350822287508e-38, PT ;  /* 0x008000000300780b */ /* 0x041fe40003f2e200 */
[----:B------:R-:W-:Y:S02]  /*1930*/  FSETP.GT.AND P0, PT, |R3|, 8.50705917302346158658e+37, PT ;  /* 0x7e8000000300780b */ /* 0x000fe40003f04200 */
[----:B------:R-:W-:-:S04]  /*1940*/  FSEL R4, R4, 1, !P1 ;  /* 0x3f80000004047808 */ /* 0x000fc80004800000 */
[----:B------:R-:W-:Y:S02]  /*1950*/  FSEL R4, R4, 0.25, !P0 ;  /* 0x3e80000004047808 */ /* 0x000fe40004000000 */
[----:B------:R-:W-:-:S03]  /*1960*/  ISETP.NE.U32.AND P0, PT, RZ, UR6, PT ;  /* 0x00000006ff007c0c */ /* 0x000fc6000bf05070 */
[----:B------:R-:W-:-:S06]  /*1970*/  FMUL R5, R3, R4 ;  /* 0x0000000403057220 */ /* 0x000fcc0000400000 */
[----:B------:R-:W0:Y:S02]  /*1980*/  MUFU.RCP R5, R5 ;  /* 0x0000000500057308 */ /* 0x000e240000001000 */
[----:B0-----:R-:W-:-:S05]  /*1990*/  FMUL R4, R4, R5 ;  /* 0x0000000504047220 */ /* 0x001fca0000400000 */
[----:B------:R-:W-:-:S05]  /*19a0*/  IADD3 R3, PT, PT, R4, 0x2, RZ ;  /* 0x0000000204037810 */ /* 0x000fca0007ffe0ff */
[----:B------:R-:W-:Y:S01]  /*19b0*/  FMUL.RZ R4, R2, R3 ;  /* 0x0000000302047220 */ /* 0x000fe2000040c000 */
[----:B------:R-:W-:Y:S02]  /*19c0*/  IMAD.MOV.U32 R2, RZ, RZ, R7 ;  /* 0x000000ffff027224 */ /* 0x000fe400078e0007 */
[----:B------:R-:W-:-:S03]  /*19d0*/  IMAD.MOV.U32 R3, RZ, RZ, 0x0 ;  /* 0x00000000ff037424 */ /* 0x000fc600078e00ff */
[----:B------:R-:W0:Y:S02]  /*19e0*/  F2I.U32.TRUNC.NTZ R4, R4 ;  /* 0x0000000400047305 */ /* 0x000e24000020f000 */
[----:B0-----:R-:W-:Y:S01]  /*19f0*/  LOP3.LUT R6, R4, 0xffff, RZ, 0xc0, !PT ;  /* 0x0000ffff04067812 */ /* 0x001fe200078ec0ff */
[----:B------:R-:W-:Y:S01]  /*1a00*/  @!P0 IMAD.MOV.U32 R6, RZ, RZ, -0x1 ;  /* 0xffffffffff068424 */ /* 0x000fe200078e00ff */
[----:B------:R-:W-:Y:S06]  /*1a10*/  RET.REL.NODEC R2 `(_Z26gemm_tensorcore_large_tilePK6__halfS1_Pfi) ;  /* 0xffffffe402787950 */ /* 0x000fec0003c3ffff */
.L_x_24:
[----:B------:R-:W-:-:S00]  /*1a20*/  BRA `(.L_x_24) ;  /* 0xfffffffc00fc7947 */ /* 0x000fc0000383ffff */
[----:B------:R-:W-:-:S00]  /*1a30*/  NOP ;  /* 0x0000000000007918 */ /* 0x000fc00000000000 */
        /* <DEDUP_REMOVED lines=12> */
.L_x_25:


//--------------------- .nv.shared._Z26gemm_tensorcore_large_tilePK6__halfS1_Pfi --------------------------
	.section	.nv.shared._Z26gemm_tensorcore_large_tilePK6__halfS1_Pfi,"aw",@nobits
	.sectionflags	@""
	.align	16
	.zero		1024


//--------------------- .nv.shared.reserved.0     --------------------------
	.section	.nv.shared.reserved.0,"aw",@nobits
	.weak		__nv_reservedSMEM_offset_0_alias
	.size		__nv_reservedSMEM_offset_0_alias, 0, 64
	.other		__nv_reservedSMEM_offset_0_alias,@"STO_CUDA_RESERVED_SHARED STV_DEFAULT"
__nv_reservedSMEM_offset_0_alias:
	.zero		0
	.zero		64


//--------------------- .nv.constant0._Z26gemm_tensorcore_large_tilePK6__halfS1_Pfi --------------------------
	.section	.nv.constant0._Z26gemm_tensorcore_large_tilePK6__halfS1_Pfi,"a",@progbits
	.sectionflags	@""
	.align	4
.nv.constant0._Z26gemm_tensorcore_large_tilePK6__halfS1_Pfi:
	.zero		924


//--------------------- SYMBOLS --------------------------

	.type		.nv.reservedSmem.offset0,@object
	.size		.nv.reservedSmem.offset0,0x4
	.type		.nv.reservedSmem.cap,@object
	.size		.nv.reservedSmem.cap,0x4
